def attn_fwd(
    Q,
    K,
    V,
    Out,
    Lse,
    sm_scale,
    stride_qz,
    stride_qh,
    stride_qm,
    stride_qk,
    stride_kz,
    stride_kh,
    stride_kn,
    stride_kk,
    stride_vz,
    stride_vh,
    stride_vn,
    stride_vk,
    stride_oz,
    stride_oh,
    stride_om,
    stride_ok,
    seqlen_q,
    seqlen_k,
    BLOCK_M: tl.constexpr,
    BLOCK_N: tl.constexpr,
    HEAD_DIM: tl.constexpr,
    CAUSAL: tl.constexpr,
):
    start_m = tl.program_id(0)
    off_hz = tl.program_id(1)
    q_off = off_hz * stride_qh
    k_off = off_hz * stride_kh
    v_off = off_hz * stride_vh
    offs_m = start_m * BLOCK_M + tl.arange(0, BLOCK_M)
    offs_d = tl.arange(0, HEAD_DIM)
    offs_n = tl.arange(0, BLOCK_N)
    q_ptrs = Q + q_off + offs_m[:, None] * stride_qm + offs_d[None, :] * stride_qk
    k_ptrs = K + k_off + offs_d[:, None] * stride_kk + offs_n[None, :] * stride_kn
    v_ptrs = V + v_off + offs_n[:, None] * stride_vn + offs_d[None, :] * stride_vk
    m_i = tl.full([BLOCK_M], float("-inf"), dtype=tl.float32)
    l_i = tl.zeros([BLOCK_M], dtype=tl.float32) + 1.0
    acc = tl.zeros([BLOCK_M, HEAD_DIM], dtype=tl.float32)
    q = tl.load(q_ptrs)
    acc, l_i, m_i = _attn_fwd_inner(
        acc,
        l_i,
        m_i,
        q,
        k_ptrs,
        v_ptrs,
        sm_scale,
        stride_kn,
        stride_vn,
        start_m,
        seqlen_k,
        BLOCK_M,
        BLOCK_N,
        HEAD_DIM,
        CAUSAL,
    )
    acc = acc / l_i[:, None]
    lse = m_i + tl.math.log2(l_i) / 1.4426950408889634
    o_ptrs = (
        Out
        + off_hz * stride_oh
        + offs_m[:, None] * stride_om
        + offs_d[None, :] * stride_ok
    )
    tl.store(o_ptrs, acc.to(Out.dtype.element_ty))
    tl.store(Lse + off_hz * seqlen_q + offs_m, lse)

# config = {"BLOCK_M": 128, "BLOCK_N": 128, "HEAD_DIM": 32, "arch": "sm_90", "causal": false, "dtype": "fp8e4m3", "num_stages": 2, "num_warps": 4}
# arch = sm_90


// ===== COMPILED SASS (sm_90a) =====

	.target	sm_90a

	.elftype	@"ET_EXEC"


//--------------------- .note.nv.tkinfo           --------------------------
	.section	.note.nv.tkinfo,"",@"SHT_NOTE"
	.sectionflags	@"SHF_NOTE_NV_TKINFO"
	.tkinfo
        /*0018*/ 	.word	0x00000002
        /*0030*/ 	.string	""
        /*0030*/ 	.string	"ptxas"
        /*0030*/ 	.string	"Cuda compilation tools, release 13.0, V13.0.88"
        /*0030*/ 	.string	"Build cuda_13.0.r13.0/compiler.36424714_0"
        /*0030*/ 	.string	"-v  -suppress-debug-info  -lineinfo  -arch sm_90a "



//--------------------- .note.nv.cuinfo           --------------------------
	.section	.note.nv.cuinfo,"",@"SHT_NOTE"
	.sectionflags	@"SHF_NOTE_NV_CUINFO"
        /*0018*/ 	.short	0x0002
        /*001a*/ 	.short	0x005a
        /*001c*/ 	.short	0x0082
	.zero		2


//--------------------- .nv.info                  --------------------------
	.section	.nv.info,"",@"SHT_CUDA_INFO"
	.align	4


	//----- nvinfo : EIATTR_REGCOUNT
	.align		4
        /*0000*/ 	.byte	0x04, 0x2f
        /*0002*/ 	.short	(.L_2 - .L_1)
	.align		4
.L_1:
        /*0004*/ 	.word	index@(attn_fwd)
        /*0008*/ 	.word	0x000000ff


	//----- nvinfo : EIATTR_FRAME_SIZE
	.align		4
.L_2:
        /*000c*/ 	.byte	0x04, 0x11
        /*000e*/ 	.short	(.L_4 - .L_3)
	.align		4
.L_3:
        /*0010*/ 	.word	index@(attn_fwd)
        /*0014*/ 	.word	0x00000168


	//----- nvinfo : EIATTR_MIN_STACK_SIZE
	.align		4
.L_4:
        /*0018*/ 	.byte	0x04, 0x12
        /*001a*/ 	.short	(.L_6 - .L_5)
	.align		4
.L_5:
        /*001c*/ 	.word	index@(attn_fwd)
        /*0020*/ 	.word	0x00000168
.L_6:


//--------------------- .nv.compat                --------------------------
	.section	.nv.compat,"",@"SHT_CUDA_COMPAT_INFO"
	.align	4
        /*0000*/ 	.byte	0x02, 0x09, 0x01, 0x00, 0x02, 0x02, 0x04, 0x00, 0x02, 0x05, 0x05, 0x00, 0x03, 0x07, 0x01, 0x01
        /*0010*/ 	.byte	0x02, 0x03, 0x00, 0x00, 0x02, 0x06, 0x01, 0x00, 0x04, 0x0b, 0x08, 0x00, 0x00, 0x00, 0x00, 0x00
        /*0020*/ 	.byte	0x00, 0x00, 0x00, 0x00


//--------------------- .nv.info.attn_fwd         --------------------------
	.section	.nv.info.attn_fwd,"",@"SHT_CUDA_INFO"
	.sectionflags	@""
	.align	4


	//----- nvinfo : EIATTR_CUDA_API_VERSION
	.align		4
        /*0000*/ 	.byte	0x04, 0x37
        /*0002*/ 	.short	(.L_8 - .L_7)
.L_7:
        /*0004*/ 	.word	0x00000082


	//----- nvinfo : EIATTR_KPARAM_INFO
	.align		4
.L_8:
        /*0008*/ 	.byte	0x04, 0x17
        /*000a*/ 	.short	(.L_10 - .L_9)
.L_9:
        /*000c*/ 	.word	0x00000000
        /*0010*/ 	.short	0x0019
        /*0012*/ 	.short	0x0080
        /*0014*/ 	.byte	0x00, 0xf4, 0x21, 0x00


	//----- nvinfo : EIATTR_KPARAM_INFO
	.align		4
.L_10:
        /*0018*/ 	.byte	0x04, 0x17
        /*001a*/ 	.short	(.L_12 - .L_11)
.L_11:
        /*001c*/ 	.word	0x00000000
        /*0020*/ 	.short	0x0018
        /*0022*/ 	.short	0x0078
        /*0024*/ 	.byte	0x00, 0xf4, 0x21, 0x00


	//----- nvinfo : EIATTR_KPARAM_INFO
	.align		4
.L_12:
        /*0028*/ 	.byte	0x04, 0x17
        /*002a*/ 	.short	(.L_14 - .L_13)
.L_13:
        /*002c*/ 	.word	0x00000000
        /*0030*/ 	.short	0x0017
        /*0032*/ 	.short	0x0070
        /*0034*/ 	.byte	0x00, 0xf0, 0x11, 0x00


	//----- nvinfo : EIATTR_KPARAM_INFO
	.align		4
.L_14:
        /*0038*/ 	.byte	0x04, 0x17
        /*003a*/ 	.short	(.L_16 - .L_15)
.L_15:
        /*003c*/ 	.word	0x00000000
        /*0040*/ 	.short	0x0016
        /*0042*/ 	.short	0x006c
        /*0044*/ 	.byte	0x00, 0xf0, 0x11, 0x00


	//----- nvinfo : EIATTR_KPARAM_INFO
	.align		4
.L_16:
        /*0048*/ 	.byte	0x04, 0x17
        /*004a*/ 	.short	(.L_18 - .L_17)
.L_17:
        /*004c*/ 	.word	0x00000000
        /*0050*/ 	.short	0x0015
        /*0052*/ 	.short	0x0068
        /*0054*/ 	.byte	0x00, 0xf0, 0x11, 0x00


	//----- nvinfo : EIATTR_KPARAM_INFO
	.align		4
.L_18:
        /*0058*/ 	.byte	0x04, 0x17
        /*005a*/ 	.short	(.L_20 - .L_19)
.L_19:
        /*005c*/ 	.word	0x00000000
        /*0060*/ 	.short	0x0014
        /*0062*/ 	.short	0x0064
        /*0064*/ 	.byte	0x00, 0xf0, 0x11, 0x00


	//----- nvinfo : EIATTR_KPARAM_INFO
	.align		4
.L_20:
        /*0068*/ 	.byte	0x04, 0x17
        /*006a*/ 	.short	(.L_22 - .L_21)
.L_21:
        /*006c*/ 	.word	0x00000000
        /*0070*/ 	.short	0x0013
        /*0072*/ 	.short	0x0060
        /*0074*/ 	.byte	0x00, 0xf0, 0x11, 0x00


	//----- nvinfo : EIATTR_KPARAM_INFO
	.align		4
.L_22:
        /*0078*/ 	.byte	0x04, 0x17
        /*007a*/ 	.short	(.L_24 - .L_23)
.L_23:
        /*007c*/ 	.word	0x00000000
        /*0080*/ 	.short	0x0012
        /*0082*/ 	.short	0x005c
        /*0084*/ 	.byte	0x00, 0xf0, 0x11, 0x00


	//----- nvinfo : EIATTR_KPARAM_INFO
	.align		4
.L_24:
        /*0088*/ 	.byte	0x04, 0x17
        /*008a*/ 	.short	(.L_26 - .L_25)
.L_25:
        /*008c*/ 	.word	0x00000000
        /*0090*/ 	.short	0x0011
        /*0092*/ 	.short	0x0058
        /*0094*/ 	.byte	0x00, 0xf0, 0x11, 0x00


	//----- nvinfo : EIATTR_KPARAM_INFO
	.align		4
.L_26:
        /*0098*/ 	.byte	0x04, 0x17
        /*009a*/ 	.short	(.L_28 - .L_27)
.L_27:
        /*009c*/ 	.word	0x00000000
        /*00a0*/ 	.short	0x0010
        /*00a2*/ 	.short	0x0054
        /*00a4*/ 	.byte	0x00, 0xf0, 0x11, 0x00


	//----- nvinfo : EIATTR_KPARAM_INFO
	.align		4
.L_28:
        /*00a8*/ 	.byte	0x04, 0x17
        /*00aa*/ 	.short	(.L_30 - .L_29)
.L_29:
        /*00ac*/ 	.word	0x00000000
        /*00b0*/ 	.short	0x000f
        /*00b2*/ 	.short	0x0050
        /*00b4*/ 	.byte	0x00, 0xf0, 0x11, 0x00


	//----- nvinfo : EIATTR_KPARAM_INFO
	.align		4
.L_30:
        /*00b8*/ 	.byte	0x04, 0x17
        /*00ba*/ 	.short	(.L_32 - .L_31)
.L_31:
        /*00bc*/ 	.word	0x00000000
        /*00c0*/ 	.short	0x000e
        /*00c2*/ 	.short	0x004c
        /*00c4*/ 	.byte	0x00, 0xf0, 0x11, 0x00


	//----- nvinfo : EIATTR_KPARAM_INFO
	.align		4
.L_32:
        /*00c8*/ 	.byte	0x04, 0x17
        /*00ca*/ 	.short	(.L_34 - .L_33)
.L_33:
        /*00cc*/ 	.word	0x00000000
        /*00d0*/ 	.short	0x000d
        /*00d2*/ 	.short	0x0048
        /*00d4*/ 	.byte	0x00, 0xf0, 0x11, 0x00


	//----- nvinfo : EIATTR_KPARAM_INFO
	.align		4
.L_34:
        /*00d8*/ 	.byte	0x04, 0x17
        /*00da*/ 	.short	(.L_36 - .L_35)
.L_35:
        /*00dc*/ 	.word	0x00000000
        /*00e0*/ 	.short	0x000c
        /*00e2*/ 	.short	0x0044
        /*00e4*/ 	.byte	0x00, 0xf0, 0x11, 0x00


	//----- nvinfo : EIATTR_KPARAM_INFO
	.align		4
.L_36:
        /*00e8*/ 	.byte	0x04, 0x17
        /*00ea*/ 	.short	(.L_38 - .L_37)
.L_37:
        /*00ec*/ 	.word	0x00000000
        /*00f0*/ 	.short	0x000b
        /*00f2*/ 	.short	0x0040
        /*00f4*/ 	.byte	0x00, 0xf0, 0x11, 0x00


	//----- nvinfo : EIATTR_KPARAM_INFO
	.align		4
.L_38:
        /*00f8*/ 	.byte	0x04, 0x17
        /*00fa*/ 	.short	(.L_40 - .L_39)
.L_39:
        /*00fc*/ 	.word	0x00000000
        /*0100*/ 	.short	0x000a
        /*0102*/ 	.short	0x003c
        /*0104*/ 	.byte	0x00, 0xf0, 0x11, 0x00


	//----- nvinfo : EIATTR_KPARAM_INFO
	.align		4
.L_40:
        /*0108*/ 	.byte	0x04, 0x17
        /*010a*/ 	.short	(.L_42 - .L_41)
.L_41:
        /*010c*/ 	.word	0x00000000
        /*0110*/ 	.short	0x0009
        /*0112*/ 	.short	0x0038
        /*0114*/ 	.byte	0x00, 0xf0, 0x11, 0x00


	//----- nvinfo : EIATTR_KPARAM_INFO
	.align		4
.L_42:
        /*0118*/ 	.byte	0x04, 0x17
        /*011a*/ 	.short	(.L_44 - .L_43)
.L_43:
        /*011c*/ 	.word	0x00000000
        /*0120*/ 	.short	0x0008
        /*0122*/ 	.short	0x0034
        /*0124*/ 	.byte	0x00, 0xf0, 0x11, 0x00


	//----- nvinfo : EIATTR_KPARAM_INFO
	.align		4
.L_44:
        /*0128*/ 	.byte	0x04, 0x17
        /*012a*/ 	.short	(.L_46 - .L_45)
.L_45:
        /*012c*/ 	.word	0x00000000
        /*0130*/ 	.short	0x0007
        /*0132*/ 	.short	0x0030
        /*0134*/ 	.byte	0x00, 0xf0, 0x11, 0x00


	//----- nvinfo : EIATTR_KPARAM_INFO
	.align		4
.L_46:
        /*0138*/ 	.byte	0x04, 0x17
        /*013a*/ 	.short	(.L_48 - .L_47)
.L_47:
        /*013c*/ 	.word	0x00000000
        /*0140*/ 	.short	0x0006
        /*0142*/ 	.short	0x002c
        /*0144*/ 	.byte	0x00, 0xf0, 0x11, 0x00


	//----- nvinfo : EIATTR_KPARAM_INFO
	.align		4
.L_48:
        /*0148*/ 	.byte	0x04, 0x17
        /*014a*/ 	.short	(.L_50 - .L_49)
.L_49:
        /*014c*/ 	.word	0x00000000
        /*0150*/ 	.short	0x0005
        /*0152*/ 	.short	0x0028
        /*0154*/ 	.byte	0x00, 0xf0, 0x11, 0x00


	//----- nvinfo : EIATTR_KPARAM_INFO
	.align		4
.L_50:
        /*0158*/ 	.byte	0x04, 0x17
        /*015a*/ 	.short	(.L_52 - .L_51)
.L_51:
        /*015c*/ 	.word	0x00000000
        /*0160*/ 	.short	0x0004
        /*0162*/ 	.short	0x0020
        /*0164*/ 	.byte	0x00, 0xf4, 0x21, 0x00


	//----- nvinfo : EIATTR_KPARAM_INFO
	.align		4
.L_52:
        /*0168*/ 	.byte	0x04, 0x17
        /*016a*/ 	.short	(.L_54 - .L_53)
.L_53:
        /*016c*/ 	.word	0x00000000
        /*0170*/ 	.short	0x0003
        /*0172*/ 	.short	0x0018
        /*0174*/ 	.byte	0x00, 0xf4, 0x21, 0x00


	//----- nvinfo : EIATTR_KPARAM_INFO
	.align		4
.L_54:
        /*0178*/ 	.byte	0x04, 0x17
        /*017a*/ 	.short	(.L_56 - .L_55)
.L_55:
        /*017c*/ 	.word	0x00000000
        /*0180*/ 	.short	0x0002
        /*0182*/ 	.short	0x0010
        /*0184*/ 	.byte	0x00, 0xf4, 0x21, 0x00


	//----- nvinfo : EIATTR_KPARAM_INFO
	.align		4
.L_56:
        /*0188*/ 	.byte	0x04, 0x17
        /*018a*/ 	.short	(.L_58 - .L_57)
.L_57:
        /*018c*/ 	.word	0x00000000
        /*0190*/ 	.short	0x0001
        /*0192*/ 	.short	0x0008
        /*0194*/ 	.byte	0x00, 0xf4, 0x21, 0x00


	//----- nvinfo : EIATTR_KPARAM_INFO
	.align		4
.L_58:
        /*0198*/ 	.byte	0x04, 0x17
        /*019a*/ 	.short	(.L_60 - .L_59)
.L_59:
        /*019c*/ 	.word	0x00000000
        /*01a0*/ 	.short	0x0000
        /*01a2*/ 	.short	0x0000
        /*01a4*/ 	.byte	0x00, 0xf4, 0x21, 0x00


	//----- nvinfo : EIATTR_SPARSE_MMA_MASK
	.align		4
.L_60:
        /*01a8*/ 	.byte	0x03, 0x50
        /*01aa*/ 	.short	0x0000


	//----- nvinfo : EIATTR_MAXREG_COUNT
	.align		4
        /*01ac*/ 	.byte	0x03, 0x1b
        /*01ae*/ 	.short	0x00ff


	//----- nvinfo : EIATTR_NUM_BARRIERS
	.align		4
        /*01b0*/ 	.byte	0x02, 0x4c
        /*01b2*/ 	.byte	0x01
	.zero		1


	//----- nvinfo : EIATTR_ANNOTATIONS
	.align		4
        /*01b4*/ 	.byte	0x04, 0x55
        /*01b6*/ 	.short	(.L_62 - .L_61)


	//   ....[0]....
.L_61:
        /*01b8*/ 	.word	0x00000001
        /*01bc*/ 	.byte	0x70, 0x14, 0x00, 0x00, 0x01, 0x00, 0x00, 0x00, 0x70, 0x15, 0x00, 0x00, 0x01, 0x00, 0x00, 0x00
        /* <DEDUP_REMOVED lines=88> */
        /*074c*/ 	.byte	0x90, 0x34, 0x00, 0x00, 0x01, 0x00, 0x00, 0x00, 0xd0, 0x34, 0x00, 0x00


	//----- nvinfo : EIATTR_MERCURY_ISA_VERSION
	.align		4
.L_62:
        /*0758*/ 	.byte	0x03, 0x5f
        /*075a*/ 	.short	0x0101


	//----- nvinfo : EIATTR_COOP_GROUP_MASK_REGIDS
	.align		4
        /*075c*/ 	.byte	0x04, 0x29
        /*075e*/ 	.short	(.L_64 - .L_63)


	//   ....[0]....
.L_63:
        /*0760*/ 	.word	0xffffffff


	//   ....[1]....
        /*0764*/ 	.word	0xffffffff


	//   ....[2]....
        /*0768*/ 	.word	0xffffffff


	//   ....[3]....
        /*076c*/ 	.word	0xffffffff


	//   ....[4]....
        /*0770*/ 	.word	0xffffffff


	//   ....[5]....
        /*0774*/ 	.word	0xffffffff


	//   ....[6]....
        /*0778*/ 	.word	0xffffffff


	//   ....[7]....
        /*077c*/ 	.word	0xffffffff


	//   ....[8]....
        /*0780*/ 	.word	0xffffffff


	//   ....[9]....
        /*0784*/ 	.word	0xffffffff


	//   ....[10]....
        /*0788*/ 	.word	0xffffffff


	//   ....[11]....
        /*078c*/ 	.word	0xffffffff


	//   ....[12]....
        /*0790*/ 	.word	0xffffffff


	//   ....[13]....
        /*0794*/ 	.word	0xffffffff


	//   ....[14]....
        /*0798*/ 	.word	0xffffffff


	//   ....[15]....
        /*079c*/ 	.word	0xffffffff


	//   ....[16]....
        /*07a0*/ 	.word	0xffffffff


	//   ....[17]....
        /*07a4*/ 	.word	0xffffffff


	//   ....[18]....
        /*07a8*/ 	.word	0xffffffff


	//   ....[19]....
        /*07ac*/ 	.word	0xffffffff


	//   ....[20]....
        /*07b0*/ 	.word	0xffffffff


	//   ....[21]....
        /*07b4*/ 	.word	0xffffffff


	//   ....[22]....
        /*07b8*/ 	.word	0xffffffff


	//   ....[23]....
        /*07bc*/ 	.word	0xffffffff


	//   ....[24]....
        /*07c0*/ 	.word	0xffffffff


	//   ....[25]....
        /*07c4*/ 	.word	0xffffffff


	//   ....[26]....
        /*07c8*/ 	.word	0xffffffff


	//   ....[27]....
        /*07cc*/ 	.word	0xffffffff


	//   ....[28]....
        /*07d0*/ 	.word	0xffffffff


	//   ....[29]....
        /*07d4*/ 	.word	0xffffffff


	//   ....[30]....
        /*07d8*/ 	.word	0xffffffff


	//   ....[31]....
        /*07dc*/ 	.word	0xffffffff


	//   ....[32]....
        /*07e0*/ 	.word	0xffffffff


	//   ....[33]....
        /*07e4*/ 	.word	0xffffffff


	//   ....[34]....
        /*07e8*/ 	.word	0xffffffff


	//   ....[35]....
        /*07ec*/ 	.word	0xffffffff


	//   ....[36]....
        /*07f0*/ 	.word	0xffffffff


	//   ....[37]....
        /*07f4*/ 	.word	0xffffffff


	//   ....[38]....
        /*07f8*/ 	.word	0xffffffff


	//   ....[39]....
        /*07fc*/ 	.word	0xffffffff


	//   ....[40]....
        /*0800*/ 	.word	0xffffffff


	//   ....[41]....
        /*0804*/ 	.word	0xffffffff


	//   ....[42]....
        /*0808*/ 	.word	0xffffffff


	//   ....[43]....
        /*080c*/ 	.word	0xffffffff


	//   ....[44]....
        /*0810*/ 	.word	0xffffffff


	//   ....[45]....
        /*0814*/ 	.word	0xffffffff


	//   ....[46]....
        /*0818*/ 	.word	0xffffffff


	//   ....[47]....
        /*081c*/ 	.word	0xffffffff


	//----- nvinfo : EIATTR_COOP_GROUP_INSTR_OFFSETS
	.align		4
.L_64:
        /*0820*/ 	.byte	0x04, 0x28
        /*0822*/ 	.short	(.L_66 - .L_65)


	//   ....[0]....
.L_65:
        /*0824*/ 	.word	0x00003c10


	//   ....[1]....
        /*0828*/ 	.word	0x00003d00


	//   ....[2]....
        /*082c*/ 	.word	0x00004100


	//   ....[3]....
        /*0830*/ 	.word	0x00004180


	//   ....[4]....
        /*0834*/ 	.word	0x00004930


	//   ....[5]....
        /*0838*/ 	.word	0x00004af0


	//   ....[6]....
        /*083c*/ 	.word	0x00005070


	//   ....[7]....
        /*0840*/ 	.word	0x00005160


	//   ....[8]....
        /*0844*/ 	.word	0x00006690


	//   ....[9]....
        /*0848*/ 	.word	0x000066c0


	//   ....[10]....
        /*084c*/ 	.word	0x000066e0


	//   ....[11]....
        /*0850*/ 	.word	0x00006740


	//   ....[12]....
        /*0854*/ 	.word	0x00006750


	//   ....[13]....
        /*0858*/ 	.word	0x00006790


	//   ....[14]....
        /*085c*/ 	.word	0x00006800


	//   ....[15]....
        /*0860*/ 	.word	0x00006810


	//   ....[16]....
        /*0864*/ 	.word	0x00006820


	//   ....[17]....
        /*0868*/ 	.word	0x00006a60


	//   ....[18]....
        /*086c*/ 	.word	0x00006a70


	//   ....[19]....
        /*0870*/ 	.word	0x00006a80


	//   ....[20]....
        /*0874*/ 	.word	0x00006a90


	//   ....[21]....
        /*0878*/ 	.word	0x00006aa0


	//   ....[22]....
        /*087c*/ 	.word	0x00006ab0


	//   ....[23]....
        /*0880*/ 	.word	0x00006ac0


	//   ....[24]....
        /*0884*/ 	.word	0x00006ad0


	//   ....[25]....
        /*0888*/ 	.word	0x00006af0


	//   ....[26]....
        /*088c*/ 	.word	0x00006b10


	//   ....[27]....
        /*0890*/ 	.word	0x00006b20


	//   ....[28]....
        /*0894*/ 	.word	0x00006b30


	//   ....[29]....
        /*0898*/ 	.word	0x00006b50


	//   ....[30]....
        /*089c*/ 	.word	0x00006b70


	//   ....[31]....
        /*08a0*/ 	.word	0x00006b90


	//   ....[32]....
        /*08a4*/ 	.word	0x00006bb0


	//   ....[33]....
        /*08a8*/ 	.word	0x00006be0


	//   ....[34]....
        /*08ac*/ 	.word	0x00006bf0


	//   ....[35]....
        /*08b0*/ 	.word	0x00006c00


	//   ....[36]....
        /*08b4*/ 	.word	0x00006c10


	//   ....[37]....
        /*08b8*/ 	.word	0x00006c20


	//   ....[38]....
        /*08bc*/ 	.word	0x00006c30


	//   ....[39]....
        /*08c0*/ 	.word	0x00006c40


	//   ....[40]....
        /*08c4*/ 	.word	0x000078a0


	//   ....[41]....
        /*08c8*/ 	.word	0x000078b0


	//   ....[42]....
        /*08cc*/ 	.word	0x000078c0


	//   ....[43]....
        /*08d0*/ 	.word	0x000078d0


	//   ....[44]....
        /*08d4*/ 	.word	0x00007930


	//   ....[45]....
        /*08d8*/ 	.word	0x00007940


	//   ....[46]....
        /*08dc*/ 	.word	0x00007950


	//   ....[47]....
        /*08e0*/ 	.word	0x00007960


	//----- nvinfo : EIATTR_EXIT_INSTR_OFFSETS
	.align		4
.L_66:
        /*08e4*/ 	.byte	0x04, 0x1c
        /*08e6*/ 	.short	(.L_68 - .L_67)


	//   ....[0]....
.L_67:
        /*08e8*/ 	.word	0x000099a0


	//----- nvinfo : EIATTR_REQNTID
	.align		4
.L_68:
        /*08ec*/ 	.byte	0x04, 0x10
        /*08ee*/ 	.short	(.L_70 - .L_69)
.L_69:
        /*08f0*/ 	.word	0x00000080
        /*08f4*/ 	.word	0x00000001
        /*08f8*/ 	.word	0x00000001


	//----- nvinfo : EIATTR_CBANK_PARAM_SIZE
	.align		4
.L_70:
        /*08fc*/ 	.byte	0x03, 0x19
        /*08fe*/ 	.short	0x0088


	//----- nvinfo : EIATTR_PARAM_CBANK
	.align		4
        /*0900*/ 	.byte	0x04, 0x0a
        /*0902*/ 	.short	(.L_72 - .L_71)
	.align		4
.L_71:
        /*0904*/ 	.word	index@(.nv.constant0.attn_fwd)
        /*0908*/ 	.short	0x0210
        /*090a*/ 	.short	0x0088


	//----- nvinfo : EIATTR_SW_WAR
	.align		4
.L_72:
        /*090c*/ 	.byte	0x04, 0x36
        /*090e*/ 	.short	(.L_74 - .L_73)
.L_73:
        /*0910*/ 	.word	0x00000008
.L_74:


//--------------------- .nv.callgraph             --------------------------
	.section	.nv.callgraph,"",@"SHT_CUDA_CALLGRAPH"
	.align	4
	.sectionentsize	8
	.align		4
        /*0000*/ 	.word	0x00000000
	.align		4
        /*0004*/ 	.word	0xffffffff
	.align		4
        /*0008*/ 	.word	0x00000000
	.align		4
        /*000c*/ 	.word	0xfffffffe
	.align		4
        /*0010*/ 	.word	0x00000000
	.align		4
        /*0014*/ 	.word	0xfffffffd
	.align		4
        /*0018*/ 	.word	0x00000000
	.align		4
        /*001c*/ 	.word	0xfffffffc


//--------------------- .nv.constant4             --------------------------
	.section	.nv.constant4,"a",@progbits
	.align	8
	.align		8
.nv.constant4:
        /*0000*/ 	.dword	_$_str


//--------------------- .text.attn_fwd            --------------------------
	.section	.text.attn_fwd,"ax",@progbits
	.align	128
        .global         attn_fwd
        .type           attn_fwd,@function
        .size           attn_fwd,(.L_x_3 - attn_fwd)
        .other          attn_fwd,@"STO_CUDA_ENTRY STV_DEFAULT"
attn_fwd:
.text.attn_fwd:
[----:B------:R-:W0:Y:S01]  /*0000*/  LDC R1, c[0x0][0x28] ;  /* 0x00000a00ff017b82 */ /* 0x000e220000000800 */
[----:B------:R-:W1:Y:S07]  /*0010*/  S2R R66, SR_TID.X ;  /* 0x0000000000427919 */ /* 0x000e6e0000002100 */
[----:B------:R-:W2:Y:S01]  /*0020*/  S2UR UR14, SR_CTAID.Y ;  /* 0x00000000000e79c3 */ /* 0x000ea20000002600 */
[----:B------:R-:W-:Y:S01]  /*0030*/  ULDC.64 UR4, c[0x0][0x240] ;  /* 0x0000900000047ab9 */ /* 0x000fe20000000a00 */
[----:B------:R-:W-:Y:S01]  /*0040*/  ULDC.64 UR16, c[0x0][0x208] ;  /* 0x0000820000107ab9 */ /* 0x000fe20000000a00 */
[----:B------:R-:W3:Y:S01]  /*0050*/  S2R R3, SR_CTAID.X ;  /* 0x0000000000037919 */ /* 0x000ee20000002500 */
[----:B0-----:R-:W-:-:S04]  /*0060*/  VIADD R1, R1, 0xfffffe98 ;  /* 0xfffffe9801017836 */ /* 0x001fc80000000000 */
[----:B------:R-:W0:Y:S08]  /*0070*/  LDC.64 R4, c[0x0][0x210] ;  /* 0x00008400ff047b82 */ /* 0x000e300000000a00 */
[----:B------:R-:W4:Y:S01]  /*0080*/  LDC R65, c[0x0][0x248] ;  /* 0x00009200ff417b82 */ /* 0x000f220000000800 */
[----:B--2---:R-:W-:-:S07]  /*0090*/  UIMAD UR4, UR14, UR4, URZ ;  /* 0x000000040e0472a4 */ /* 0x004fce000f8e023f */
[----:B------:R-:W2:Y:S01]  /*00a0*/  LDC R184, c[0x0][0x280] ;  /* 0x0000a000ffb87b82 */ /* 0x000ea20000000800 */
[----:B-1----:R-:W-:-:S05]  /*00b0*/  LOP3.LUT R0, R66, 0x7f, RZ, 0xc0, !PT ;  /* 0x0000007f42007812 */ /* 0x002fca00078ec0ff */
[----:B---3--:R-:W-:-:S04]  /*00c0*/  IMAD R2, R3, 0x80, R0 ;  /* 0x0000008003027824 */ /* 0x008fc800078e0200 */
[----:B------:R-:W-:Y:S01]  /*00d0*/  IMAD R3, R2, UR5, RZ ;  /* 0x0000000502037c24 */ /* 0x000fe2000f8e02ff */
[----:B------:R-:W-:Y:S01]  /*00e0*/  USHF.R.S32.HI UR5, URZ, 0x1f, UR4 ;  /* 0x0000001f3f057899 */ /* 0x000fe20008011404 */
[C---:B----4-:R-:W-:Y:S01]  /*00f0*/  IMAD R11, R65.reuse, 0x5, RZ ;  /* 0x00000005410b7824 */ /* 0x050fe200078e02ff */
[C---:B------:R-:W-:Y:S01]  /*0100*/  SHF.L.U32 R9, R65.reuse, 0x2, RZ ;  /* 0x0000000241097819 */ /* 0x040fe200000006ff */
[----:B------:R-:W-:Y:S01]  /*0110*/  IMAD R13, R65, 0x6, RZ ;  /* 0x00000006410d7824 */ /* 0x000fe200078e02ff */
[----:B0-----:R-:W-:Y:S02]  /*0120*/  IADD3 R2, P0, P1, R3, UR4, R4 ;  /* 0x0000000403027c10 */ /* 0x001fe4000f91e004 */
[----:B------:R-:W-:Y:S01]  /*0130*/  SHF.R.S32.HI R4, RZ, 0x1f, R3 ;  /* 0x0000001fff047819 */ /* 0x000fe20000011403 */
[----:B------:R-:W-:Y:S01]  /*0140*/  IMAD R15, R65, 0x7, RZ ;  /* 0x00000007410f7824 */ /* 0x000fe200078e02ff */
[-C--:B------:R-:W-:Y:S01]  /*0150*/  IADD3 R8, P4, R9, R2.reuse, RZ ;  /* 0x0000000209087210 */ /* 0x080fe20007f9e0ff */
[C---:B------:R-:W-:Y:S01]  /*0160*/  IMAD.SHL.U32 R17, R65.reuse, 0x8, RZ ;  /* 0x0000000841117824 */ /* 0x040fe200078e00ff */
[----:B------:R-:W-:Y:S01]  /*0170*/  IADD3.X R3, R4, UR5, R5, P0, P1 ;  /* 0x0000000504037c10 */ /* 0x000fe200087e2405 */
[----:B------:R-:W-:Y:S01]  /*0180*/  IMAD R19, R65, 0x9, RZ ;  /* 0x0000000941137824 */ /* 0x000fe200078e02ff */
[-C--:B------:R-:W-:Y:S01]  /*0190*/  IADD3 R10, P3, R11, R2.reuse, RZ ;  /* 0x000000020b0a7210 */ /* 0x080fe20007f7e0ff */
[----:B------:R-:W-:Y:S01]  /*01a0*/  IMAD R21, R65, 0xa, RZ ;  /* 0x0000000a41157824 */ /* 0x000fe200078e02ff */
[----:B------:R-:W-:Y:S01]  /*01b0*/  IADD3 R12, P2, R13, R2, RZ ;  /* 0x000000020d0c7210 */ /* 0x000fe20007f5e0ff */
[----:B------:R-:W-:-:S02]  /*01c0*/  IMAD R23, R65, 0xb, RZ ;  /* 0x0000000b41177824 */ /* 0x000fc400078e02ff */
[C---:B------:R-:W-:Y:S02]  /*01d0*/  IMAD R25, R65.reuse, 0xc, RZ ;  /* 0x0000000c41197824 */ /* 0x040fe400078e02ff */
[----:B------:R-:W-:Y:S01]  /*01e0*/  IMAD R27, R65, 0xd, RZ ;  /* 0x0000000d411b7824 */ /* 0x000fe200078e02ff */
[-C--:B------:R-:W-:Y:S01]  /*01f0*/  LEA.HI.X.SX32 R9, R9, R3.reuse, 0x1, P4 ;  /* 0x0000000309097211 */ /* 0x080fe200020f0eff */
[----:B------:R-:W-:Y:S01]  /*0200*/  IMAD R29, R65, 0xe, RZ ;  /* 0x0000000e411d7824 */ /* 0x000fe200078e02ff */
[-C--:B------:R-:W-:Y:S01]  /*0210*/  LEA.HI.X.SX32 R11, R11, R3.reuse, 0x1, P3 ;  /* 0x000000030b0b7211 */ /* 0x080fe200018f0eff */
[----:B------:R-:W-:Y:S01]  /*0220*/  IMAD R31, R65, 0xf, RZ ;  /* 0x0000000f411f7824 */ /* 0x000fe200078e02ff */
[-C--:B------:R-:W-:Y:S01]  /*0230*/  IADD3 R14, P1, R15, R2.reuse, RZ ;  /* 0x000000020f0e7210 */ /* 0x080fe20007f3e0ff */
[----:B------:R-:W-:Y:S01]  /*0240*/  IMAD.SHL.U32 R33, R65, 0x10, RZ ;  /* 0x0000001041217824 */ /* 0x000fe200078e00ff */
[-C--:B------:R-:W-:Y:S01]  /*0250*/  IADD3 R16, P0, R17, R2.reuse, RZ ;  /* 0x0000000211107210 */ /* 0x080fe20007f1e0ff */
[----:B------:R-:W-:Y:S01]  /*0260*/  IMAD R35, R65, 0x11, RZ ;  /* 0x0000001141237824 */ /* 0x000fe200078e02ff */
        /* <DEDUP_REMOVED lines=8> */
[-C--:B------:R-:W-:Y:S01]  /*02f0*/  LEA.HI.X.SX32 R13, R13, R3.reuse, 0x1, P2 ;  /* 0x000000030d0d7211 */ /* 0x080fe200010f0eff */
[----:B------:R-:W-:Y:S01]  /*0300*/  IMAD R45, R65, 0x16, RZ ;  /* 0x00000016412d7824 */ /* 0x000fe200078e02ff */
[-C--:B------:R-:W-:Y:S01]  /*0310*/  IADD3 R26, P2, R27, R2.reuse, RZ ;  /* 0x000000021b1a7210 */ /* 0x080fe20007f5e0ff */
[----:B------:R-:W-:Y:S01]  /*0320*/  IMAD R47, R65, 0x17, RZ ;  /* 0x00000017412f7824 */ /* 0x000fe200078e02ff */
[-C--:B------:R-:W-:Y:S01]  /*0330*/  LEA.HI.X.SX32 R15, R15, R3.reuse, 0x1, P1 ;  /* 0x000000030f0f7211 */ /* 0x080fe200008f0eff */
        /* <DEDUP_REMOVED lines=9> */
[----:B------:R-:W-:Y:S01]  /*03d0*/  LEA.HI.X.SX32 R25, R25, R3, 0x1, P3 ;  /* 0x0000000319197211 */ /* 0x000fe200018f0eff */
        /* <DEDUP_REMOVED lines=8> */
[----:B------:R0:W3:Y:S01]  /*0460*/  LDG.E.U8 R64, desc[UR16][R2.64] ;  /* 0x0000001002407981 */ /* 0x0000e2000c1e1100 */
[----:B------:R-:W-:-:S02]  /*0470*/  IADD3 R36, P4, R37, R2, RZ ;  /* 0x0000000225247210 */ /* 0x000fc40007f9e0ff */
[-C--:B------:R-:W-:Y:S01]  /*0480*/  IADD3 R38, P3, R39, R2.reuse, RZ ;  /* 0x0000000227267210 */ /* 0x080fe20007f7e0ff */
[----:B------:R-:W4:Y:S01]  /*0490*/  LDG.E.U8 R12, desc[UR16][R12.64] ;  /* 0x000000100c0c7981 */ /* 0x000f22000c1e1100 */
[-C--:B------:R-:W-:Y:S02]  /*04a0*/  LEA.HI.X.SX32 R27, R27, R3.reuse, 0x1, P2 ;  /* 0x000000031b1b7211 */ /* 0x080fe400010f0eff */
[----:B------:R-:W-:Y:S01]  /*04b0*/  IADD3 R40, P2, R41, R2, RZ ;  /* 0x0000000229287210 */ /* 0x000fe20007f5e0ff */
[----:B------:R-:W4:Y:S01]  /*04c0*/  LDG.E.U8 R15, desc[UR16][R14.64] ;  /* 0x000000100e0f7981 */ /* 0x000f22000c1e1100 */
[-C--:B------:R-:W-:Y:S02]  /*04d0*/  LEA.HI.X.SX32 R29, R29, R3.reuse, 0x1, P1 ;  /* 0x000000031d1d7211 */ /* 0x080fe400008f0eff */
[-C--:B------:R-:W-:Y:S01]  /*04e0*/  LEA.HI.X.SX32 R31, R31, R3.reuse, 0x1, P0 ;  /* 0x000000031f1f7211 */ /* 0x080fe200000f0eff */
[----:B------:R-:W5:Y:S01]  /*04f0*/  LDG.E.U8 R8, desc[UR16][R8.64] ;  /* 0x0000001008087981 */ /* 0x000f62000c1e1100 */
[----:B------:R-:W-:-:S02]  /*0500*/  LEA.HI.X.SX32 R33, R33, R3, 0x1, P6 ;  /* 0x0000000321217211 */ /* 0x000fc400030f0eff */
[-C--:B------:R-:W-:Y:S01]  /*0510*/  LEA.HI.X.SX32 R35, R35, R3.reuse, 0x1, P5 ;  /* 0x0000000323237211 */ /* 0x080fe200028f0eff */
[----:B------:R1:W5:Y:S01]  /*0520*/  LDG.E.U8 R11, desc[UR16][R10.64] ;  /* 0x000000100a0b7981 */ /* 0x000362000c1e1100 */
[-C--:B------:R-:W-:Y:S02]  /*0530*/  LEA.HI.X.SX32 R37, R37, R3.reuse, 0x1, P4 ;  /* 0x0000000325257211 */ /* 0x080fe400020f0eff */
[----:B------:R-:W-:Y:S01]  /*0540*/  LEA.HI.X.SX32 R39, R39, R3, 0x1, P3 ;  /* 0x0000000327277211 */ /* 0x000fe200018f0eff */
[----:B------:R-:W3:Y:S01]  /*0550*/  LDG.E.U8 R16, desc[UR16][R16.64] ;  /* 0x0000001010107981 */ /* 0x000ee2000c1e1100 */
[-C--:B------:R-:W-:Y:S02]  /*0560*/  IADD3 R42, P1, R43, R2.reuse, RZ ;  /* 0x000000022b2a7210 */ /* 0x080fe40007f3e0ff */
[-C--:B------:R-:W-:Y:S01]  /*0570*/  IADD3 R44, P0, R45, R2.reuse, RZ ;  /* 0x000000022d2c7210 */ /* 0x080fe20007f1e0ff */
[----:B------:R-:W3:Y:S01]  /*0580*/  LDG.E.U8 R19, desc[UR16][R18.64] ;  /* 0x0000001012137981 */ /* 0x000ee2000c1e1100 */
[----:B------:R-:W-:-:S02]  /*0590*/  IADD3 R46, P6, R47, R2, RZ ;  /* 0x000000022f2e7210 */ /* 0x000fc40007fde0ff */
[-C--:B------:R-:W-:Y:S01]  /*05a0*/  IADD3 R48, P5, R49, R2.reuse, RZ ;  /* 0x0000000231307210 */ /* 0x080fe20007fbe0ff */
[----:B------:R-:W3:Y:S01]  /*05b0*/  LDG.E.U8 R20, desc[UR16][R20.64] ;  /* 0x0000001014147981 */ /* 0x000ee2000c1e1100 */
[-C--:B------:R-:W-:Y:S02]  /*05c0*/  IADD3 R50, P4, R51, R2.reuse, RZ ;  /* 0x0000000233327210 */ /* 0x080fe40007f9e0ff */
[-C--:B------:R-:W-:Y:S01]  /*05d0*/  IADD3 R52, P3, R53, R2.reuse, RZ ;  /* 0x0000000235347210 */ /* 0x080fe20007f7e0ff */
[----:B------:R-:W3:Y:S01]  /*05e0*/  LDG.E.U8 R23, desc[UR16][R22.64] ;  /* 0x0000001016177981 */ /* 0x000ee2000c1e1100 */
[----:B------:R-:W-:Y:S02]  /*05f0*/  LEA.HI.X.SX32 R41, R41, R3, 0x1, P2 ;  /* 0x0000000329297211 */ /* 0x000fe400010f0eff */
[----:B------:R-:W-:Y:S01]  /*0600*/  SHF.L.U32 R5, R65, 0x1, RZ ;  /* 0x0000000141057819 */ /* 0x000fe200000006ff */
[----:B------:R-:W3:Y:S01]  /*0610*/  LDG.E.U8 R24, desc[UR16][R24.64] ;  /* 0x0000001018187981 */ /* 0x000ee2000c1e1100 */
[----:B------:R-:W-:-:S02]  /*0620*/  IADD3 R54, P2, R55, R2, RZ ;  /* 0x0000000237367210 */ /* 0x000fc40007f5e0ff */
[-C--:B------:R-:W-:Y:S01]  /*0630*/  LEA.HI.X.SX32 R43, R43, R3.reuse, 0x1, P1 ;  /* 0x000000032b2b7211 */ /* 0x080fe200008f0eff */
[----:B------:R-:W3:Y:S01]  /*0640*/  LDG.E.U8 R27, desc[UR16][R26.64] ;  /* 0x000000101a1b7981 */ /* 0x000ee2000c1e1100 */
[-C--:B------:R-:W-:Y:S02]  /*0650*/  LEA.HI.X.SX32 R45, R45, R3.reuse, 0x1, P0 ;  /* 0x000000032d2d7211 */ /* 0x080fe400000f0eff */
[-C--:B------:R-:W-:Y:S01]  /*0660*/  LEA.HI.X.SX32 R47, R47, R3.reuse, 0x1, P6 ;  /* 0x000000032f2f7211 */ /* 0x080fe200030f0eff */
[----:B------:R-:W3:Y:S01]  /*0670*/  LDG.E.U8 R28, desc[UR16][R28.64] ;  /* 0x000000101c1c7981 */ /* 0x000ee2000c1e1100 */
[-C--:B------:R-:W-:Y:S02]  /*0680*/  LEA.HI.X.SX32 R49, R49, R3.reuse, 0x1, P5 ;  /* 0x0000000331317211 */ /* 0x080fe400028f0eff */
[-C--:B------:R-:W-:Y:S01]  /*0690*/  LEA.HI.X.SX32 R51, R51, R3.reuse, 0x1, P4 ;  /* 0x0000000333337211 */ /* 0x080fe200020f0eff */
[----:B------:R-:W3:Y:S01]  /*06a0*/  LDG.E.U8 R31, desc[UR16][R30.64] ;  /* 0x000000101e1f7981 */ /* 0x000ee2000c1e1100 */
[----:B------:R-:W-:-:S02]  /*06b0*/  LEA.HI.X.SX32 R53, R53, R3, 0x1, P3 ;  /* 0x0000000335357211 */ /* 0x000fc400018f0eff */
[-C--:B------:R-:W-:Y:S01]  /*06c0*/  IADD3 R56, P1, R57, R2.reuse, RZ ;  /* 0x0000000239387210 */ /* 0x080fe20007f3e0ff */
[----:B------:R-:W3:Y:S01]  /*06d0*/  LDG.E.U8 R32, desc[UR16][R32.64] ;  /* 0x0000001020207981 */ /* 0x000ee2000c1e1100 */
[-C--:B------:R-:W-:Y:S02]  /*06e0*/  IADD3 R58, P0, R59, R2.reuse, RZ ;  /* 0x000000023b3a7210 */ /* 0x080fe40007f1e0ff */
[-C--:B------:R-:W-:Y:S01]  /*06f0*/  IADD3 R60, P6, R61, R2.reuse, RZ ;  /* 0x000000023d3c7210 */ /* 0x080fe20007fde0ff */
[----:B------:R-:W3:Y:S01]  /*0700*/  LDG.E.U8 R35, desc[UR16][R34.64] ;  /* 0x0000001022237981 */ /* 0x000ee2000c1e1100 */
[-C--:B------:R-:W-:Y:S02]  /*0710*/  IADD3 R62, P5, R63, R2.reuse, RZ ;  /* 0x000000023f3e7210 */ /* 0x080fe40007fbe0ff */
[-C--:B------:R-:W-:Y:S01]  /*0720*/  IADD3 R4, P4, R5, R2.reuse, RZ ;  /* 0x0000000205047210 */ /* 0x080fe20007f9e0ff */
[----:B------:R-:W3:Y:S01]  /*0730*/  LDG.E.U8 R36, desc[UR16][R36.64] ;  /* 0x0000001024247981 */ /* 0x000ee2000c1e1100 */
[----:B------:R-:W-:-:S02]  /*0740*/  IADD3 R6, P3, R7, R2, RZ ;  /* 0x0000000207067210 */ /* 0x000fc40007f7e0ff */
[----:B------:R-:W-:Y:S01]  /*0750*/  LEA.HI.X.SX32 R55, R55, R3, 0x1, P2 ;  /* 0x0000000337377211 */ /* 0x000fe200010f0eff */
[----:B------:R-:W3:Y:S01]  /*0760*/  LDG.E.U8 R39, desc[UR16][R38.64] ;  /* 0x0000001026277981 */ /* 0x000ee2000c1e1100 */
[----:B0-----:R-:W-:Y:S02]  /*0770*/  IADD3 R2, P2, R2, R65, RZ ;  /* 0x0000004102027210 */ /* 0x001fe40007f5e0ff */
[-C--:B------:R-:W-:Y:S01]  /*0780*/  LEA.HI.X.SX32 R57, R57, R3.reuse, 0x1, P1 ;  /* 0x0000000339397211 */ /* 0x080fe200008f0eff */
[----:B------:R-:W3:Y:S01]  /*0790*/  LDG.E.U8 R40, desc[UR16][R40.64] ;  /* 0x0000001028287981 */ /* 0x000ee2000c1e1100 */
[-C--:B------:R-:W-:Y:S02]  /*07a0*/  LEA.HI.X.SX32 R59, R59, R3.reuse, 0x1, P0 ;  /* 0x000000033b3b7211 */ /* 0x080fe400000f0eff */
[-C--:B------:R-:W-:Y:S01]  /*07b0*/  LEA.HI.X.SX32 R61, R61, R3.reuse, 0x1, P6 ;  /* 0x000000033d3d7211 */ /* 0x080fe200030f0eff */
[----:B------:R-:W3:Y:S01]  /*07c0*/  LDG.E.U8 R43, desc[UR16][R42.64] ;  /* 0x000000102a2b7981 */ /* 0x000ee2000c1e1100 */
[----:B------:R-:W-:-:S02]  /*07d0*/  LEA.HI.X.SX32 R63, R63, R3, 0x1, P5 ;  /* 0x000000033f3f7211 */ /* 0x000fc400028f0eff */
[-C--:B------:R-:W-:Y:S01]  /*07e0*/  LEA.HI.X.SX32 R5, R5, R3.reuse, 0x1, P4 ;  /* 0x0000000305057211 */ /* 0x080fe200020f0eff */
[----:B------:R-:W3:Y:S01]  /*07f0*/  LDG.E.U8 R44, desc[UR16][R44.64] ;  /* 0x000000102c2c7981 */ /* 0x000ee2000c1e1100 */
[-C--:B------:R-:W-:Y:S02]  /*0800*/  LEA.HI.X.SX32 R7, R7, R3.reuse, 0x1, P3 ;  /* 0x0000000307077211 */ /* 0x080fe400018f0eff */
[----:B------:R-:W-:Y:S01]  /*0810*/  LEA.HI.X.SX32 R3, R65, R3, 0x1, P2 ;  /* 0x0000000341037211 */ /* 0x000fe200010f0eff */
[----:B------:R-:W3:Y:S04]  /*0820*/  LDG.E.U8 R4, desc[UR16][R4.64] ;  /* 0x0000001004047981 */ /* 0x000ee8000c1e1100 */
[----:B------:R-:W3:Y:S04]  /*0830*/  LDG.E.U8 R7, desc[UR16][R6.64] ;  /* 0x0000001006077981 */ /* 0x000ee8000c1e1100 */
[----:B------:R0:W3:Y:S04]  /*0840*/  LDG.E.U8 R3, desc[UR16][R2.64] ;  /* 0x0000001002037981 */ /* 0x0000e8000c1e1100 */
[----:B------:R-:W3:Y:S04]  /*0850*/  LDG.E.U8 R47, desc[UR16][R46.64] ;  /* 0x000000102e2f7981 */ /* 0x000ee8000c1e1100 */
[----:B------:R-:W3:Y:S04]  /*0860*/  LDG.E.U8 R48, desc[UR16][R48.64] ;  /* 0x0000001030307981 */ /* 0x000ee8000c1e1100 */
[----:B------:R-:W3:Y:S04]  /*0870*/  LDG.E.U8 R51, desc[UR16][R50.64] ;  /* 0x0000001032337981 */ /* 0x000ee8000c1e1100 */
[----:B------:R-:W3:Y:S04]  /*0880*/  LDG.E.U8 R52, desc[UR16][R52.64] ;  /* 0x0000001034347981 */ /* 0x000ee8000c1e1100 */
[----:B------:R-:W3:Y:S04]  /*0890*/  LDG.E.U8 R55, desc[UR16][R54.64] ;  /* 0x0000001036377981 */ /* 0x000ee8000c1e1100 */
[----:B------:R-:W3:Y:S04]  /*08a0*/  LDG.E.U8 R56, desc[UR16][R56.64] ;  /* 0x0000001038387981 */ /* 0x000ee8000c1e1100 */
[----:B------:R-:W3:Y:S04]  /*08b0*/  LDG.E.U8 R59, desc[UR16][R58.64] ;  /* 0x000000103a3b7981 */ /* 0x000ee8000c1e1100 */
[----:B------:R-:W3:Y:S04]  /*08c0*/  LDG.E.U8 R60, desc[UR16][R60.64] ;  /* 0x000000103c3c7981 */ /* 0x000ee8000c1e1100 */
[----:B------:R-:W3:Y:S01]  /*08d0*/  LDG.E.U8 R63, desc[UR16][R62.64] ;  /* 0x000000103e3f7981 */ /* 0x000ee2000c1e1100 */
[----:B------:R-:W0:Y:S01]  /*08e0*/  S2UR UR15, SR_CgaCtaId ;  /* 0x00000000000f79c3 */ /* 0x000e220000008800 */
[----:B-1----:R-:W-:Y:S01]  /*08f0*/  SHF.R.S32.HI R10, RZ, 0x2, R66 ;  /* 0x00000002ff0a7819 */ /* 0x002fe20000011442 */
[----:B------:R-:W-:-:S03]  /*0900*/  IMAD.SHL.U32 R9, R66, 0x20, RZ ;  /* 0x0000002042097824 */ /* 0x000fc600078e00ff */
[----:B------:R-:W-:Y:S01]  /*0910*/  SGXT R10, R10, 0x1 ;  /* 0x000000010a0a781a */ /* 0x000fe20000000200 */
[----:B------:R-:W-:Y:S01]  /*0920*/  UMOV UR4, 0x400 ;  /* 0x0000040000047882 */ /* 0x000fe20000000000 */
[----:B--2---:R-:W-:Y:S02]  /*0930*/  ISETP.GE.AND P0, PT, R184, 0x1, PT ;  /* 0x00000001b800780c */ /* 0x004fe40003f06270 */
[----:B------:R-:W-:-:S04]  /*0940*/  LOP3.LUT R10, R10, 0x90, RZ, 0xc0, !PT ;  /* 0x000000900a0a7812 */ /* 0x000fc800078ec0ff */
[----:B------:R-:W-:-:S04]  /*0950*/  LOP3.LUT R10, R10, 0xf60, R9, 0xf8, !PT ;  /* 0x00000f600a0a7812 */ /* 0x000fc800078ef809 */
[----:B0-----:R-:W-:Y:S01]  /*0960*/  LOP3.LUT R2, R10, 0x10, RZ, 0x3c, !PT ;  /* 0x000000100a027812 */ /* 0x001fe200078e3cff */
[----:B------:R-:W-:Y:S01]  /*0970*/  ULEA UR15, UR15, UR4, 0x18 ;  /* 0x000000040f0f7291 */ /* 0x000fe2000f8ec03f */
[----:B------:R-:W-:Y:S01]  /*0980*/  IMAD.MOV.U32 R9, RZ, RZ, 0x3f800000 ;  /* 0x3f800000ff097424 */ /* 0x000fe200078e00ff */
[----:B------:R-:W-:Y:S01]  /*0990*/  MOV R211, 0xff800000 ;  /* 0xff80000000d37802 */ /* 0x000fe20000000f00 */
[----:B------:R-:W-:Y:S01]  /*09a0*/  IMAD.MOV.U32 R207, RZ, RZ, -0x800000 ;  /* 0xff800000ffcf7424 */ /* 0x000fe200078e00ff */
[----:B------:R-:W-:Y:S01]  /*09b0*/  MOV R149, 0xff800000 ;  /* 0xff80000000957802 */ /* 0x000fe20000000f00 */
[----:B------:R-:W-:Y:S01]  /*09c0*/  IMAD.MOV.U32 R86, RZ, RZ, -0x800000 ;  /* 0xff800000ff567424 */ /* 0x000fe200078e00ff */
[----:B------:R-:W-:Y:S02]  /*09d0*/  MOV R6, 0x3f800000 ;  /* 0x3f80000000067802 */ /* 0x000fe40000000f00 */
[----:B------:R-:W-:Y:S02]  /*09e0*/  CS2R R168, SRZ ;  /* 0x0000000000a87805 */ /* 0x000fe4000001ff00 */
[----:B------:R-:W-:-:S02]  /*09f0*/  CS2R R170, SRZ ;  /* 0x0000000000aa7805 */ /* 0x000fc4000001ff00 */
[----:B------:R-:W-:Y:S02]  /*0a00*/  CS2R R172, SRZ ;  /* 0x0000000000ac7805 */ /* 0x000fe4000001ff00 */
[----:B------:R-:W-:Y:S02]  /*0a10*/  CS2R R174, SRZ ;  /* 0x0000000000ae7805 */ /* 0x000fe4000001ff00 */
[----:B------:R-:W-:Y:S02]  /*0a20*/  CS2R R176, SRZ ;  /* 0x0000000000b07805 */ /* 0x000fe4000001ff00 */
[----:B------:R-:W-:Y:S02]  /*0a30*/  CS2R R178, SRZ ;  /* 0x0000000000b27805 */ /* 0x000fe4000001ff00 */
        /* <DEDUP_REMOVED lines=10> */
[----:B----4-:R-:W-:Y:S02]  /*0ae0*/  PRMT R13, R12, 0x3340, R15 ;  /* 0x000033400c0d7816 */ /* 0x010fe4000000000f */
[----:B-----5:R-:W-:-:S04]  /*0af0*/  PRMT R8, R8, 0x3340, R11 ;  /* 0x0000334008087816 */ /* 0x020fc8000000000b */
[----:B------:R-:W-:Y:S02]  /*0b00*/  PRMT R13, R8, 0x5410, R13 ;  /* 0x00005410080d7816 */ /* 0x000fe4000000000d */
[----:B---3--:R-:W-:Y:S02]  /*0b10*/  PRMT R14, R16, 0x3340, R19 ;  /* 0x00003340100e7816 */ /* 0x008fe40000000013 */
[----:B------:R-:W-:-:S04]  /*0b20*/  PRMT R23, R20, 0x3340, R23 ;  /* 0x0000334014177816 */ /* 0x000fc80000000017 */
[----:B------:R-:W-:Y:S02]  /*0b30*/  PRMT R14, R14, 0x5410, R23 ;  /* 0x000054100e0e7816 */ /* 0x000fe40000000017 */
[----:B------:R-:W-:Y:S02]  /*0b40*/  PRMT R15, R24, 0x3340, R27 ;  /* 0x00003340180f7816 */ /* 0x000fe4000000001b */
[----:B------:R-:W-:-:S04]  /*0b50*/  PRMT R28, R28, 0x3340, R31 ;  /* 0x000033401c1c7816 */ /* 0x000fc8000000001f */
[----:B------:R-:W-:Y:S02]  /*0b60*/  PRMT R15, R15, 0x5410, R28 ;  /* 0x000054100f0f7816 */ /* 0x000fe4000000001c */
[----:B------:R-:W-:Y:S02]  /*0b70*/  PRMT R32, R32, 0x3340, R35 ;  /* 0x0000334020207816 */ /* 0x000fe40000000023 */
[----:B------:R-:W-:-:S04]  /*0b80*/  PRMT R39, R36, 0x3340, R39 ;  /* 0x0000334024277816 */ /* 0x000fc80000000027 */
[----:B------:R-:W-:Y:S02]  /*0b90*/  PRMT R32, R32, 0x5410, R39 ;  /* 0x0000541020207816 */ /* 0x000fe40000000027 */
[----:B------:R-:W-:Y:S02]  /*0ba0*/  PRMT R33, R40, 0x3340, R43 ;  /* 0x0000334028217816 */ /* 0x000fe4000000002b */
[----:B------:R-:W-:Y:S02]  /*0bb0*/  PRMT R4, R4, 0x3340, R7 ;  /* 0x0000334004047816 */ /* 0x000fe40000000007 */
[----:B------:R-:W-:Y:S02]  /*0bc0*/  PRMT R3, R64, 0x3340, R3 ;  /* 0x0000334040037816 */ /* 0x000fe40000000003 */
[----:B------:R-:W-:Y:S02]  /*0bd0*/  PRMT R44, R44, 0x3340, R47 ;  /* 0x000033402c2c7816 */ /* 0x000fe4000000002f */
[----:B------:R-:W-:-:S02]  /*0be0*/  PRMT R12, R3, 0x5410, R4 ;  /* 0x00005410030c7816 */ /* 0x000fc40000000004 */
[----:B------:R-:W-:Y:S02]  /*0bf0*/  PRMT R33, R33, 0x5410, R44 ;  /* 0x0000541021217816 */ /* 0x000fe4000000002c */
[----:B------:R-:W-:Y:S02]  /*0c00*/  PRMT R34, R48, 0x3340, R51 ;  /* 0x0000334030227816 */ /* 0x000fe40000000033 */
[----:B------:R-:W-:-:S04]  /*0c10*/  PRMT R55, R52, 0x3340, R55 ;  /* 0x0000334034377816 */ /* 0x000fc80000000037 */
[----:B------:R-:W-:Y:S02]  /*0c20*/  PRMT R34, R34, 0x5410, R55 ;  /* 0x0000541022227816 */ /* 0x000fe40000000037 */
[----:B------:R-:W-:Y:S02]  /*0c30*/  PRMT R35, R56, 0x3340, R59 ;  /* 0x0000334038237816 */ /* 0x000fe4000000003b */
[----:B------:R-:W-:-:S04]  /*0c40*/  PRMT R60, R60, 0x3340, R63 ;  /* 0x000033403c3c7816 */ /* 0x000fc8000000003f */
[----:B------:R-:W-:Y:S01]  /*0c50*/  PRMT R35, R35, 0x5410, R60 ;  /* 0x0000541023237816 */ /* 0x000fe2000000003c */
[----:B------:R0:W-:Y:S01]  /*0c60*/  STS.128 [R10+UR15], R12 ;  /* 0x0000000c0a007988 */ /* 0x0001e20008000c0f */
[----:B------:R-:W-:-:S03]  /*0c70*/  IMAD.MOV.U32 R8, RZ, RZ, 0x3f800000 ;  /* 0x3f800000ff087424 */ /* 0x000fc600078e00ff */
[----:B------:R0:W-:Y:S01]  /*0c80*/  STS.128 [R2+UR15], R32 ;  /* 0x0000002002007988 */ /* 0x0001e20008000c0f */
[----:B------:R-:W-:Y:S01]  /*0c90*/  IMAD.MOV.U32 R7, RZ, RZ, 0x3f800000 ;  /* 0x3f800000ff077424 */ /* 0x000fe200078e00ff */
[----:B------:R-:W-:Y:S06]  /*0ca0*/  @!P0 BRA `(.L_x_0) ;  /* 0x0000006c00788947 */ /* 0x000fec0003800000 */
[----:B------:R-:W1:Y:S01]  /*0cb0*/  LDC.64 R204, c[0x0][0x250] ;  /* 0x00009400ffcc7b82 */ /* 0x000e620000000a00 */
[----:B0-----:R-:W-:Y:S01]  /*0cc0*/  SHF.R.U32.HI R2, RZ, 0x5, R66 ;  /* 0x00000005ff027819 */ /* 0x001fe20000011642 */
[----:B------:R-:W-:Y:S01]  /*0cd0*/  ULDC UR4, c[0x0][0x258] ;  /* 0x0000960000047ab9 */ /* 0x000fe20000000800 */
[----:B------:R-:W-:Y:S01]  /*0ce0*/  ULDC.64 UR12, c[0x0][0x260] ;  /* 0x00009800000c7ab9 */ /* 0x000fe20000000a00 */
[----:B------:R-:W-:Y:S01]  /*0cf0*/  UIADD3 UR7, UR15, 0x1000, URZ ;  /* 0x000010000f077890 */ /* 0x000fe2000fffe03f */
[----:B------:R-:W-:Y:S01]  /*0d00*/  SGXT.U32 R2, R2, 0x2 ;  /* 0x000000020202781a */ /* 0x000fe20000000000 */
[----:B------:R-:W-:Y:S01]  /*0d10*/  UIMAD UR12, UR14, UR12, URZ ;  /* 0x0000000c0e0c72a4 */ /* 0x000fe2000f8e023f */
[----:B------:R-:W-:Y:S01]  /*0d20*/  LOP3.LUT P0, RZ, R66, 0x1, RZ, 0xc0, !PT ;  /* 0x0000000142ff7812 */ /* 0x000fe2000780c0ff */
[----:B------:R-:W0:Y:S01]  /*0d30*/  LDC.64 R24, c[0x0][0x220] ;  /* 0x00008800ff187b82 */ /* 0x000e220000000a00 */
[----:B------:R-:W-:Y:S01]  /*0d40*/  USHF.R.U32.HI UR7, URZ, 0x4, UR7 ;  /* 0x000000043f077899 */ /* 0x000fe20008011607 */
[----:B------:R-:W-:Y:S01]  /*0d50*/  CS2R R168, SRZ ;  /* 0x0000000000a87805 */ /* 0x000fe2000001ff00 */
[----:B------:R-:W-:Y:S01]  /*0d60*/  USHF.R.U32.HI UR6, URZ, 0x4, UR15 ;  /* 0x000000043f067899 */ /* 0x000fe2000801160f */
[----:B------:R-:W-:Y:S01]  /*0d70*/  CS2R R170, SRZ ;  /* 0x0000000000aa7805 */ /* 0x000fe2000001ff00 */
[----:B------:R-:W-:Y:S01]  /*0d80*/  USGXT.U32 UR10, UR7, 0xe ;  /* 0x0000000e070a789a */ /* 0x000fe20008000000 */
[----:B------:R-:W-:Y:S01]  /*0d90*/  CS2R R172, SRZ ;  /* 0x0000000000ac7805 */ /* 0x000fe2000001ff00 */
[----:B------:R-:W-:Y:S01]  /*0da0*/  USGXT.U32 UR6, UR6, 0xe ;  /* 0x0000000e0606789a */ /* 0x000fe20008000000 */
[----:B------:R-:W2:Y:S01]  /*0db0*/  LDC R54, c[0x0][0x268] ;  /* 0x00009a00ff367b82 */ /* 0x000ea20000000800 */
[----:B------:R-:W-:-:S02]  /*0dc0*/  CS2R R174, SRZ ;  /* 0x0000000000ae7805 */ /* 0x000fc4000001ff00 */
[----:B------:R-:W-:Y:S02]  /*0dd0*/  CS2R R176, SRZ ;  /* 0x0000000000b07805 */ /* 0x000fe4000001ff00 */
[----:B------:R-:W-:Y:S02]  /*0de0*/  CS2R R178, SRZ ;  /* 0x0000000000b27805 */ /* 0x000fe4000001ff00 */
[----:B------:R-:W-:Y:S02]  /*0df0*/  CS2R R180, SRZ ;  /* 0x0000000000b47805 */ /* 0x000fe4000001ff00 */
[----:B------:R-:W-:Y:S02]  /*0e00*/  CS2R R182, SRZ ;  /* 0x0000000000b67805 */ /* 0x000fe4000001ff00 */
[----:B------:R-:W-:Y:S02]  /*0e10*/  CS2R R152, SRZ ;  /* 0x0000000000987805 */ /* 0x000fe4000001ff00 */
[----:B------:R-:W-:Y:S01]  /*0e20*/  CS2R R154, SRZ ;  /* 0x00000000009a7805 */ /* 0x000fe2000001ff00 */
[----:B-1----:R-:W-:Y:S01]  /*0e30*/  IMAD R12, R2, R205, RZ ;  /* 0x000000cd020c7224 */ /* 0x002fe200078e02ff */
[----:B------:R-:W-:Y:S01]  /*0e40*/  LOP3.LUT R2, R66, 0x1f, RZ, 0xc0, !PT ;  /* 0x0000001f42027812 */ /* 0x000fe200078ec0ff */
[----:B------:R-:W-:Y:S01]  /*0e50*/  IMAD R204, R204, UR14, RZ ;  /* 0x0000000ecccc7c24 */ /* 0x000fe2000f8e02ff */
[----:B------:R-:W-:Y:S01]  /*0e60*/  CS2R R156, SRZ ;  /* 0x00000000009c7805 */ /* 0x000fe2000001ff00 */
[C---:B------:R-:W-:Y:S01]  /*0e70*/  IMAD R16, R205.reuse, 0x4, R12 ;  /* 0x00000004cd107824 */ /* 0x040fe200078e020c */
[----:B------:R-:W-:Y:S01]  /*0e80*/  CS2R R158, SRZ ;  /* 0x00000000009e7805 */ /* 0x000fe2000001ff00 */
[----:B------:R-:W-:Y:S01]  /*0e90*/  IMAD R3, R2, UR4, RZ ;  /* 0x0000000402037c24 */ /* 0x000fe2000f8e02ff */
[----:B------:R-:W-:Y:S01]  /*0ea0*/  ULDC.64 UR4, c[0x0][0x218] ;  /* 0x0000860000047ab9 */ /* 0x000fe20000000a00 */
[----:B------:R-:W-:Y:S01]  /*0eb0*/  IMAD R4, R205, 0x4, R16 ;  /* 0x00000004cd047824 */ /* 0x000fe200078e0210 */
[----:B------:R-:W-:-:S02]  /*0ec0*/  CS2R R160, SRZ ;  /* 0x0000000000a07805 */ /* 0x000fc4000001ff00 */
[----:B------:R-:W-:Y:S02]  /*0ed0*/  CS2R R162, SRZ ;  /* 0x0000000000a27805 */ /* 0x000fe4000001ff00 */
[----:B------:R-:W-:Y:S02]  /*0ee0*/  SHF.R.S32.HI R5, RZ, 0x1f, R3 ;  /* 0x0000001fff057819 */ /* 0x000fe40000011403 */
[----:B------:R-:W-:Y:S02]  /*0ef0*/  CS2R R164, SRZ ;  /* 0x0000000000a47805 */ /* 0x000fe4000001ff00 */
[----:B------:R-:W-:Y:S02]  /*0f00*/  LEA R18, R205, R4, 0x2 ;  /* 0x00000004cd127211 */ /* 0x000fe400078e10ff */
[----:B------:R-:W-:Y:S02]  /*0f10*/  CS2R R166, SRZ ;  /* 0x0000000000a67805 */ /* 0x000fe4000001ff00 */
[--C-:B------:R-:W-:Y:S01]  /*0f20*/  IADD3 R7, P1, P2, R3, UR4, R204.reuse ;  /* 0x0000000403077c10 */ /* 0x100fe2000fa3e0cc */
[----:B------:R-:W-:Y:S01]  /*0f30*/  IMAD R3, R0, UR13, RZ ;  /* 0x0000000d00037c24 */ /* 0x000fe2000f8e02ff */
[----:B------:R-:W-:Y:S01]  /*0f40*/  SHF.R.S32.HI R204, RZ, 0x1f, R204 ;  /* 0x0000001fffcc7819 */ /* 0x000fe200000114cc */
[----:B------:R-:W-:Y:S01]  /*0f50*/  IMAD R22, R205, 0x4, R18 ;  /* 0x00000004cd167824 */ /* 0x000fe200078e0212 */
[----:B------:R-:W-:Y:S01]  /*0f60*/  IADD3 R14, P4, R4, R7, RZ ;  /* 0x00000007040e7210 */ /* 0x000fe20007f9e0ff */
[----:B------:R-:W-:Y:S01]  /*0f70*/  USHF.R.S32.HI UR4, URZ, 0x1f, UR12 ;  /* 0x0000001f3f047899 */ /* 0x000fe2000801140c */
[----:B------:R-:W-:Y:S01]  /*0f80*/  IADD3.X R5, R5, UR5, R204, P1, P2 ;  /* 0x0000000505057c10 */ /* 0x000fe20008fe44cc */
[----:B------:R-:W-:Y:S01]  /*0f90*/  IMAD R6, R205, 0x4, R22 ;  /* 0x00000004cd067824 */ /* 0x000fe200078e0216 */
[----:B0-----:R-:W-:Y:S01]  /*0fa0*/  IADD3 R11, P1, P2, R3, UR12, R24 ;  /* 0x0000000c030b7c10 */ /* 0x001fe2000fa3e018 */
[----:B--2---:R-:W-:Y:S01]  /*0fb0*/  IMAD R27, R54, 0x5, RZ ;  /* 0x00000005361b7824 */ /* 0x004fe200078e02ff */
[----:B------:R-:W-:Y:S01]  /*0fc0*/  LEA.HI.X.SX32 R17, R4, R5, 0x1, P4 ;  /* 0x0000000504117211 */ /* 0x000fe200020f0eff */
[C---:B------:R-:W-:Y:S01]  /*0fd0*/  IMAD R29, R54.reuse, 0x7, RZ ;  /* 0x00000007361d7824 */ /* 0x040fe200078e02ff */
[C---:B------:R-:W-:Y:S01]  /*0fe0*/  LEA R184, R205.reuse, R6, 0x2 ;  /* 0x00000006cdb87211 */ /* 0x040fe200078e10ff */
[----:B------:R-:W-:Y:S01]  /*0ff0*/  IMAD R31, R54, 0x9, RZ ;  /* 0x00000009361f7824 */ /* 0x000fe200078e02ff */
[-C--:B------:R-:W-:Y:S01]  /*1000*/  IADD3 R10, P3, R12, R7.reuse, RZ ;  /* 0x000000070c0a7210 */ /* 0x080fe20007f7e0ff */
[----:B------:R-:W-:Y:S01]  /*1010*/  IMAD R33, R54, 0xb, RZ ;  /* 0x0000000b36217824 */ /* 0x000fe200078e02ff */
[----:B------:R-:W-:Y:S01]  /*1020*/  IADD3 R15, P5, R18, R7, RZ ;  /* 0x00000007120f7210 */ /* 0x000fe20007fbe0ff */
[C---:B------:R-:W-:Y:S01]  /*1030*/  IMAD R188, R205.reuse, 0x4, R184 ;  /* 0x00000004cdbc7824 */ /* 0x040fe200078e02b8 */
[----:B------:R-:W-:Y:S01]  /*1040*/  LEA.HI.X.SX32 R12, R12, R5, 0x1, P3 ;  /* 0x000000050c0c7211 */ /* 0x000fe200018f0eff */
[----:B------:R-:W-:Y:S01]  /*1050*/  IMAD R34, R54, 0xc, RZ ;  /* 0x0000000c36227824 */ /* 0x000fe200078e02ff */
[-C--:B------:R-:W-:Y:S01]  /*1060*/  IADD3 R20, P4, R6, R7.reuse, RZ ;  /* 0x0000000706147210 */ /* 0x080fe20007f9e0ff */
[C---:B------:R-:W-:Y:S01]  /*1070*/  IMAD R8, R205.reuse, 0x4, R188 ;  /* 0x00000004cd087824 */ /* 0x040fe200078e02bc */
[----:B------:R-:W-:Y:S01]  /*1080*/  IADD3 R13, P3, R16, R7, RZ ;  /* 0x00000007100d7210 */ /* 0x000fe20007f7e0ff */
[----:B------:R-:W-:Y:S01]  /*1090*/  IMAD R35, R54, 0xd, RZ ;  /* 0x0000000d36237824 */ /* 0x000fe200078e02ff */
[----:B------:R-:W-:Y:S01]  /*10a0*/  LEA.HI.X.SX32 R18, R18, R5, 0x1, P5 ;  /* 0x0000000512127211 */ /* 0x000fe200028f0eff */
[C---:B------:R-:W-:Y:S01]  /*10b0*/  IMAD R36, R54.reuse, 0xe, RZ ;  /* 0x0000000e36247824 */ /* 0x040fe200078e02ff */
[C---:B------:R-:W-:Y:S01]  /*10c0*/  LEA R190, R205.reuse, R8, 0x2 ;  /* 0x00000008cdbe7211 */ /* 0x040fe200078e10ff */
[----:B------:R-:W-:Y:S01]  /*10d0*/  IMAD R37, R54, 0xf, RZ ;  /* 0x0000000f36257824 */ /* 0x000fe200078e02ff */
[----:B------:R-:W-:Y:S01]  /*10e0*/  IADD3 R21, P5, R184, R7, RZ ;  /* 0x00000007b8157210 */ /* 0x000fe20007fbe0ff */
[----:B------:R-:W-:Y:S01]  /*10f0*/  IMAD.SHL.U32 R38, R54, 0x10, RZ ;  /* 0x0000001036267824 */ /* 0x000fe200078e00ff */
[-C--:B------:R-:W-:Y:S01]  /*1100*/  LEA.HI.X.SX32 R23, R6, R5.reuse, 0x1, P4 ;  /* 0x0000000506177211 */ /* 0x080fe200020f0eff */
[C---:B------:R-:W-:Y:S01]  /*1110*/  IMAD R194, R205.reuse, 0x4, R190 ;  /* 0x00000004cdc27824 */ /* 0x040fe200078e02be */
[----:B------:R-:W-:Y:S01]  /*1120*/  LEA.HI.X.SX32 R16, R16, R5, 0x1, P3 ;  /* 0x0000000510107211 */ /* 0x000fe200018f0eff */
[----:B------:R-:W-:Y:S01]  /*1130*/  IMAD R39, R54, 0x11, RZ ;  /* 0x0000001136277824 */ /* 0x000fe200078e02ff */
[----:B------:R-:W-:Y:S01]  /*1140*/  IADD3 R19, P3, R22, R7, RZ ;  /* 0x0000000716137210 */ /* 0x000fe20007f7e0ff */
[C---:B------:R-:W-:Y:S01]  /*1150*/  IMAD R0, R205.reuse, 0x4, R194 ;  /* 0x00000004cd007824 */ /* 0x040fe200078e02c2 */
[----:B------:R-:W-:Y:S01]  /*1160*/  LEA.HI.X.SX32 R184, R184, R5, 0x1, P5 ;  /* 0x00000005b8b87211 */ /* 0x000fe200028f0eff */
[----:B------:R-:W-:Y:S01]  /*1170*/  IMAD R40, R54, 0x12, RZ ;  /* 0x0000001236287824 */ /* 0x000fe200078e02ff */
[----:B------:R-:W-:Y:S01]  /*1180*/  IADD3 R187, P5, R190, R7, RZ ;  /* 0x00000007bebb7210 */ /* 0x000fe20007fbe0ff */
[C---:B------:R-:W-:Y:S01]  /*1190*/  IMAD R41, R54.reuse, 0x13, RZ ;  /* 0x0000001336297824 */ /* 0x040fe200078e02ff */
[C---:B------:R-:W-:Y:S01]  /*11a0*/  LEA R196, R205.reuse, R0, 0x2 ;  /* 0x00000000cdc47211 */ /* 0x040fe200078e10ff */
[----:B------:R-:W-:Y:S01]  /*11b0*/  IMAD R42, R54, 0x14, RZ ;  /* 0x00000014362a7824 */ /* 0x000fe200078e02ff */
[----:B------:R-:W-:Y:S01]  /*11c0*/  LEA.HI.X.SX32 R22, R22, R5, 0x1, P3 ;  /* 0x0000000516167211 */ /* 0x000fe200018f0eff */
[----:B------:R-:W-:Y:S01]  /*11d0*/  IMAD R43, R54, 0x15, RZ ;  /* 0x00000015362b7824 */ /* 0x000fe200078e02ff */
[-C--:B------:R-:W-:Y:S01]  /*11e0*/  IADD3 R186, P4, R8, R7.reuse, RZ ;  /* 0x0000000708ba7210 */ /* 0x080fe20007f9e0ff */
[C---:B------:R-:W-:Y:S01]  /*11f0*/  IMAD R2, R205.reuse, 0x4, R196 ;  /* 0x00000004cd027824 */ /* 0x040fe200078e02c4 */
[----:B------:R-:W-:Y:S01]  /*1200*/  IADD3 R185, P3, R188, R7, RZ ;  /* 0x00000007bcb97210 */ /* 0x000fe20007f7e0ff */
[----:B------:R-:W-:Y:S01]  /*1210*/  IMAD R44, R54, 0x16, RZ ;  /* 0x00000016362c7824 */ /* 0x000fe200078e02ff */
[-C--:B------:R-:W-:Y:S01]  /*1220*/  LEA.HI.X.SX32 R190, R190, R5.reuse, 0x1, P5 ;  /* 0x00000005bebe7211 */ /* 0x080fe200028f0eff */
        /* <DEDUP_REMOVED lines=13> */
[----:B------:R-:W-:Y:S01]  /*1300*/  LEA.HI.X.SX32 R196, R196, R5, 0x1, P5 ;  /* 0x00000005c4c47211 */ /* 0x000fe200028f0eff */
[C---:B------:R-:W-:Y:S01]  /*1310*/  IMAD R6, R205.reuse, 0x4, R26 ;  /* 0x00000004cd067824 */ /* 0x040fe200078e021a */
[----:B------:R-:W-:Y:S01]  /*1320*/  IADD3 R248, P5, R4, R7, RZ ;  /* 0x0000000704f87210 */ /* 0x000fe20007fbe0ff */
[----:B------:R-:W-:Y:S01]  /*1330*/  IMAD R50, R54, 0x1c, RZ ;  /* 0x0000001c36327824 */ /* 0x000fe200078e02ff */
[-C--:B------:R-:W-:Y:S01]  /*1340*/  LEA.HI.X.SX32 R194, R194, R5.reuse, 0x1, P3 ;  /* 0x00000005c2c27211 */ /* 0x080fe200018f0eff */
        /* <DEDUP_REMOVED lines=8> */
[----:B------:R-:W-:Y:S01]  /*13d0*/  UIADD3 UR12, UP0, UR10, 0x2, URZ ;  /* 0x000000020a0c7890 */ /* 0x000fe2000ff1e03f */
[----:B------:R-:W-:Y:S01]  /*13e0*/  SHF.R.S32.HI R198, RZ, 0x1f, R3 ;  /* 0x0000001fffc67819 */ /* 0x000fe20000011403 */
[C---:B------:R-:W-:Y:S01]  /*13f0*/  IMAD R30, R205.reuse, 0x4, R8 ;  /* 0x00000004cd1e7824 */ /* 0x040fe200078e0208 */
[----:B------:R-:W-:Y:S01]  /*1400*/  LEA.HI.X.SX32 R247, R4, R5, 0x1, P5 ;  /* 0x0000000504f77211 */ /* 0x000fe200028f0eff */
[----:B------:R-:W-:Y:S01]  /*1410*/  UMOV UR5, URZ ;  /* 0x0000003f00057c82 */ /* 0x000fe20008000000 */
[----:B------:R-:W-:Y:S01]  /*1420*/  IADD3 R3, P5, R28, R7, RZ ;  /* 0x000000071c037210 */ /* 0x000fe20007fbe0ff */
[----:B------:R-:W-:Y:S01]  /*1430*/  UIADD3.X UR5, UR5, 0x40000040, URZ, UP0, !UPT ;  /* 0x4000004005057890 */ /* 0x000fe200087fe43f */
[C---:B------:R-:W-:Y:S01]  /*1440*/  LEA R0, R205.reuse, R30, 0x2 ;  /* 0x0000001ecd007211 */ /* 0x040fe200078e10ff */
[----:B------:R-:W-:Y:S01]  /*1450*/  UMOV UR8, 0xffffff80 ;  /* 0xffffff8000087882 */ /* 0x000fe20000000000 */
[-C--:B------:R-:W-:Y:S01]  /*1460*/  LEA.HI.X.SX32 R197, R2, R5.reuse, 0x1, P3 ;  /* 0x0000000502c57211 */ /* 0x080fe200018f0eff */
[----:B------:R0:W-:Y:S01]  /*1470*/  STL [R1+0x4], R3 ;  /* 0x0000040301007387 */ /* 0x0001e20000100800 */
[----:B------:R-:W-:Y:S01]  /*1480*/  LEA.HI.X.SX32 R245, R24, R5, 0x1, P4 ;  /* 0x0000000518f57211 */ /* 0x000fe200020f0eff */
[C---:B------:R-:W-:Y:S01]  /*1490*/  IMAD R32, R205.reuse, 0x4, R0 ;  /* 0x00000004cd207824 */ /* 0x040fe200078e0200 */
[-C--:B------:R-:W-:Y:S01]  /*14a0*/  IADD3 R250, P3, R26, R7.reuse, RZ ;  /* 0x000000071afa7210 */ /* 0x080fe20007f7e0ff */
[----:B------:R-:W-:Y:S01]  /*14b0*/  UMOV UR9, 0x3fffffef ;  /* 0x3fffffef00097882 */ /* 0x000fe20000000000 */
[----:B------:R-:W-:Y:S01]  /*14c0*/  IADD3 R252, P4, R6, R7, RZ ;  /* 0x0000000706fc7210 */ /* 0x000fe20007f9e0ff */
[C---:B------:R-:W-:Y:S01]  /*14d0*/  IMAD R2, R205.reuse, 0x4, R32 ;  /* 0x00000004cd027824 */ /* 0x040fe200078e0220 */
[-C--:B------:R-:W-:Y:S01]  /*14e0*/  LEA.HI.X.SX32 R249, R26, R5.reuse, 0x1, P3 ;  /* 0x000000051af97211 */ /* 0x080fe200018f0eff */
[----:B------:R-:W-:Y:S01]  /*14f0*/  UMOV UR7, URZ ;  /* 0x0000003f00077c82 */ /* 0x000fe20008000000 */
[-C--:B------:R-:W-:Y:S01]  /*1500*/  LEA.HI.X.SX32 R251, R6, R5.reuse, 0x1, P4 ;  /* 0x0000000506fb7211 */ /* 0x080fe200020f0eff */
[----:B------:R-:W-:Y:S01]  /*1510*/  UMOV UR18, UR12 ;  /* 0x0000000c00127c82 */ /* 0x000fe20008000000 */
[----:B0-----:R-:W-:Y:S01]  /*1520*/  LEA.HI.X.SX32 R3, R28, R5, 0x1, P5 ;  /* 0x000000051c037211 */ /* 0x001fe200028f0eff */
[----:B------:R-:W-:Y:S01]  /*1530*/  IMAD R28, R54, 0x6, RZ ;  /* 0x00000006361c7824 */ /* 0x000fe200078e02ff */
[-C--:B------:R-:W-:Y:S01]  /*1540*/  IADD3 R199, P3, R8, R7.reuse, RZ ;  /* 0x0000000708c77210 */ /* 0x080fe20007f7e0ff */
[----:B------:R-:W-:Y:S01]  /*1550*/  UMOV UR19, UR5 ;  /* 0x0000000500137c82 */ /* 0x000fe20008000000 */
[-C--:B------:R-:W-:Y:S01]  /*1560*/  IADD3 R9, P4, R30, R7.reuse, RZ ;  /* 0x000000071e097210 */ /* 0x080fe20007f9e0ff */
[----:B------:R0:W-:Y:S01]  /*1570*/  STL [R1], R3 ;  /* 0x0000000301007387 */ /* 0x0001e20000100800 */
[C---:B------:R-:W-:Y:S01]  /*1580*/  LEA R4, R205.reuse, R2, 0x2 ;  /* 0x00000002cd047211 */ /* 0x040fe200078e10ff */
[----:B------:R-:W-:Y:S01]  /*1590*/  UIADD3.64 UR8, UR6, -UR8, URZ ;  /* 0x8000000806087297 */ /* 0x000fe2000fffe03f */
[----:B------:R-:W-:Y:S01]  /*15a0*/  IADD3.X R198, R198, UR4, R25, P1, P2 ;  /* 0x00000004c6c67c10 */ /* 0x000fe20008fe4419 */
[----:B------:R-:W-:Y:S01]  /*15b0*/  STL [R1+0xc], R199 ;  /* 0x00000cc701007387 */ /* 0x000fe20000100800 */
[C---:B------:R-:W-:Y:S01]  /*15c0*/  IMAD R25, R54.reuse, 0x3, RZ ;  /* 0x0000000336197824 */ /* 0x040fe200078e02ff */
[----:B------:R-:W-:Y:S01]  /*15d0*/  SHF.L.U32 R26, R54, 0x2, RZ ;  /* 0x00000002361a7819 */ /* 0x000fe200000006ff */
[C---:B------:R-:W-:Y:S01]  /*15e0*/  IMAD R6, R205.reuse, 0x4, R4 ;  /* 0x00000004cd067824 */ /* 0x040fe200078e0204 */
[----:B------:R1:W-:Y:S01]  /*15f0*/  STL [R1+0x14], R9 ;  /* 0x0000140901007387 */ /* 0x0003e20000100800 */
[----:B------:R-:W-:Y:S01]  /*1600*/  UMOV UR4, URZ ;  /* 0x0000003f00047c82 */ /* 0x000fe20008000000 */
[----:B0-----:R-:W-:Y:S01]  /*1610*/  IADD3 R3, P5, R0, R7, RZ ;  /* 0x0000000700037210 */ /* 0x001fe20007fbe0ff */
[----:B------:R-:W-:Y:S01]  /*1620*/  IMAD R24, R205, 0x4, R6 ;  /* 0x00000004cd187824 */ /* 0x000fe200078e0206 */
[----:B------:R-:W-:-:S02]  /*1630*/  UIADD3.64 UR22, UR18, 0x2, URZ ;  /* 0x0000000212167897 */ /* 0x000fc4000fffe03f */
[----:B------:R-:W-:Y:S01]  /*1640*/  UIADD3.64 UR26, UR18, 0x4, URZ ;  /* 0x00000004121a7897 */ /* 0x000fe2000fffe03f */
[----:B------:R0:W-:Y:S01]  /*1650*/  STL [R1+0x1c], R3 ;  /* 0x00001c0301007387 */ /* 0x0001e20000100800 */
[----:B------:R-:W-:Y:S01]  /*1660*/  UMOV UR5, URZ ;  /* 0x0000003f00057c82 */ /* 0x000fe20008000000 */
[----:B------:R-:W-:Y:S01]  /*1670*/  ULDC UR20, c[0x0][0x238] ;  /* 0x00008e0000147ab9 */ /* 0x000fe20000000800 */
[-C--:B-1----:R-:W-:Y:S01]  /*1680*/  LEA.HI.X.SX32 R9, R8, R5.reuse, 0x1, P3 ;  /* 0x0000000508097211 */ /* 0x082fe200018f0eff */
[----:B------:R-:W-:Y:S01]  /*1690*/  UMOV UR30, UR10 ;  /* 0x0000000a001e7c82 */ /* 0x000fe20008000000 */
[-C--:B------:R-:W-:Y:S01]  /*16a0*/  LEA.HI.X.SX32 R8, R30, R5.reuse, 0x1, P4 ;  /* 0x000000051e087211 */ /* 0x080fe200020f0eff */
[----:B------:R-:W-:Y:S01]  /*16b0*/  IMAD.SHL.U32 R30, R54, 0x8, RZ ;  /* 0x00000008361e7824 */ /* 0x000fe200078e00ff */
[----:B------:R-:W-:Y:S01]  /*16c0*/  UMOV UR31, 0xc0000010 ;  /* 0xc0000010001f7882 */ /* 0x000fe20000000000 */
[----:B------:R1:W-:Y:S01]  /*16d0*/  STL [R1+0x8], R9 ;  /* 0x0000080901007387 */ /* 0x0003e20000100800 */
[----:B------:R-:W-:Y:S01]  /*16e0*/  UMOV UR34, UR10 ;  /* 0x0000000a00227c82 */ /* 0x000fe20008000000 */
[----:B0-----:R-:W-:Y:S01]  /*16f0*/  LEA.HI.X.SX32 R3, R0, R5, 0x1, P5 ;  /* 0x0000000500037211 */ /* 0x001fe200028f0eff */
[----:B------:R-:W-:Y:S01]  /*1700*/  UMOV UR35, 0x40000040 ;  /* 0x4000004000237882 */ /* 0x000fe20000000000 */
[----:B------:R0:W-:Y:S01]  /*1710*/  STL [R1+0x10], R8 ;  /* 0x0000100801007387 */ /* 0x0001e20000100800 */
[----:B------:R-:W-:-:S03]  /*1720*/  LEA R0, R205, R24, 0x2 ;  /* 0x00000018cd007211 */ /* 0x000fc600078e10ff */
[----:B------:R2:W-:Y:S01]  /*1730*/  STL [R1+0x18], R3 ;  /* 0x0000180301007387 */ /* 0x0005e20000100800 */
[-C--:B-1----:R-:W-:Y:S02]  /*1740*/  IADD3 R9, P4, R2, R7.reuse, RZ ;  /* 0x0000000702097210 */ /* 0x082fe40007f9e0ff */
[-C--:B0-----:R-:W-:Y:S02]  /*1750*/  IADD3 R8, P3, R32, R7.reuse, RZ ;  /* 0x0000000720087210 */ /* 0x081fe40007f7e0ff */
[----:B--2---:R-:W-:-:S03]  /*1760*/  IADD3 R3, P5, R4, R7, RZ ;  /* 0x0000000704037210 */ /* 0x004fc60007fbe0ff */
[----:B------:R0:W-:Y:S01]  /*1770*/  STL [R1+0x24], R8 ;  /* 0x0000240801007387 */ /* 0x0001e20000100800 */
[----:B------:R-:W-:Y:S01]  /*1780*/  LEA.HI.X.SX32 R199, R32, R5, 0x1, P3 ;  /* 0x0000000520c77211 */ /* 0x000fe200018f0eff */
[----:B------:R-:W-:Y:S02]  /*1790*/  IMAD R32, R54, 0xa, RZ ;  /* 0x0000000a36207824 */ /* 0x000fe400078e02ff */
[----:B------:R1:W-:Y:S04]  /*17a0*/  STL [R1+0x2c], R9 ;  /* 0x00002c0901007387 */ /* 0x0003e80000100800 */
[----:B------:R2:W-:Y:S01]  /*17b0*/  STL [R1+0x34], R3 ;  /* 0x0000340301007387 */ /* 0x0005e20000100800 */
[----:B0-----:R-:W-:-:S03]  /*17c0*/  IMAD R8, R205, 0x4, R0 ;  /* 0x00000004cd087824 */ /* 0x001fc600078e0200 */
[----:B------:R0:W-:Y:S01]  /*17d0*/  STL [R1+0x20], R199 ;  /* 0x000020c701007387 */ /* 0x0001e20000100800 */
[-C--:B-1----:R-:W-:Y:S01]  /*17e0*/  LEA.HI.X.SX32 R9, R2, R5.reuse, 0x1, P4 ;  /* 0x0000000502097211 */ /* 0x082fe200020f0eff */
[----:B------:R-:W-:Y:S01]  /*17f0*/  IMAD R2, R205, 0x4, R8 ;  /* 0x00000004cd027824 */ /* 0x000fe200078e0208 */
[----:B--2---:R-:W-:-:S03]  /*1800*/  LEA.HI.X.SX32 R3, R4, R5, 0x1, P5 ;  /* 0x0000000504037211 */ /* 0x004fc600028f0eff */
[----:B------:R1:W-:Y:S01]  /*1810*/  STL [R1+0x28], R9 ;  /* 0x0000280901007387 */ /* 0x0003e20000100800 */
[----:B------:R-:W-:Y:S02]  /*1820*/  IADD3 R4, P3, R6, R7, RZ ;  /* 0x0000000706047210 */ /* 0x000fe40007f7e0ff */
[----:B0-----:R-:W-:Y:S01]  /*1830*/  IADD3 R199, P2, R26, R11, RZ ;  /* 0x0000000b1ac77210 */ /* 0x001fe20007f5e0ff */
[----:B------:R0:W-:Y:S04]  /*1840*/  STL [R1+0x30], R3 ;  /* 0x0000300301007387 */ /* 0x0001e80000100800 */
[----:B------:R2:W-:Y:S01]  /*1850*/  STL [R1+0x3c], R4 ;  /* 0x00003c0401007387 */ /* 0x0005e20000100800 */
[-C--:B-1----:R-:W-:Y:S02]  /*1860*/  IADD3 R9, P4, R24, R7.reuse, RZ ;  /* 0x0000000718097210 */ /* 0x082fe40007f9e0ff */
[----:B0-----:R-:W-:-:S03]  /*1870*/  IADD3 R3, P5, R0, R7, RZ ;  /* 0x0000000700037210 */ /* 0x001fc60007fbe0ff */
[----:B------:R0:W-:Y:S01]  /*1880*/  STL [R1+0x44], R9 ;  /* 0x0000440901007387 */ /* 0x0001e20000100800 */
[----:B--2---:R-:W-:-:S03]  /*1890*/  LEA R4, R205, R2, 0x2 ;  /* 0x00000002cd047211 */ /* 0x004fc600078e10ff */
[----:B------:R1:W-:Y:S01]  /*18a0*/  STL [R1+0x4c], R3 ;  /* 0x00004c0301007387 */ /* 0x0003e20000100800 */
[-C--:B0-----:R-:W-:Y:S02]  /*18b0*/  LEA.HI.X.SX32 R9, R6, R5.reuse, 0x1, P3 ;  /* 0x0000000506097211 */ /* 0x081fe400018f0eff */
[-C--:B------:R-:W-:Y:S01]  /*18c0*/  LEA.HI.X.SX32 R6, R24, R5.reuse, 0x1, P4 ;  /* 0x0000000518067211 */ /* 0x080fe200020f0eff */
[----:B------:R-:W-:Y:S01]  /*18d0*/  IMAD.SHL.U32 R24, R54, 0x2, RZ ;  /* 0x0000000236187824 */ /* 0x000fe200078e00ff */
[----:B-1----:R-:W-:Y:S01]  /*18e0*/  LEA.HI.X.SX32 R3, R0, R5, 0x1, P5 ;  /* 0x0000000500037211 */ /* 0x002fe200028f0eff */
[----:B------:R0:W-:Y:S01]  /*18f0*/  STL [R1+0x38], R9 ;  /* 0x0000380901007387 */ /* 0x0001e20000100800 */
[----:B------:R-:W-:-:S03]  /*1900*/  IMAD R0, R205, 0x4, R4 ;  /* 0x00000004cd007824 */ /* 0x000fc600078e0204 */
[----:B------:R1:W-:Y:S04]  /*1910*/  STL [R1+0x40], R6 ;  /* 0x0000400601007387 */ /* 0x0003e80000100800 */
[----:B------:R2:W-:Y:S01]  /*1920*/  STL [R1+0x48], R3 ;  /* 0x0000480301007387 */ /* 0x0005e20000100800 */
[-C--:B0-----:R-:W-:Y:S02]  /*1930*/  IADD3 R9, P3, R8, R7.reuse, RZ ;  /* 0x0000000708097210 */ /* 0x081fe40007f7e0ff */
[----:B-1----:R-:W-:-:S03]  /*1940*/  IADD3 R6, P4, R2, R7, RZ ;  /* 0x0000000702067210 */ /* 0x002fc60007f9e0ff */
[----:B------:R0:W-:Y:S01]  /*1950*/  STL [R1+0x54], R9 ;  /* 0x0000540901007387 */ /* 0x0001e20000100800 */
[----:B--2---:R-:W-:-:S03]  /*1960*/  IADD3 R3, P5, R4, R7, RZ ;  /* 0x0000000704037210 */ /* 0x004fc60007fbe0ff */
[----:B------:R1:W-:Y:S01]  /*1970*/  STL [R1+0x5c], R6 ;  /* 0x00005c0601007387 */ /* 0x0003e20000100800 */
[----:B------:R-:W-:-:S03]  /*1980*/  IADD3 R7, P6, R0, R7, RZ ;  /* 0x0000000700077210 */ /* 0x000fc60007fde0ff */
[----:B------:R2:W-:Y:S01]  /*1990*/  STL [R1+0x64], R3 ;  /* 0x0000640301007387 */ /* 0x0005e20000100800 */
[----:B------:R-:W-:Y:S02]  /*19a0*/  LEA.HI.X.SX32 R0, R0, R5, 0x1, P6 ;  /* 0x0000000500007211 */ /* 0x000fe400030f0eff */
[----:B------:R-:W-:Y:S01]  /*19b0*/  IADD3 R200, P6, R24, R11, RZ ;  /* 0x0000000b18c87210 */ /* 0x000fe20007fde0ff */
[----:B------:R3:W-:Y:S01]  /*19c0*/  STL [R1+0x6c], R7 ;  /* 0x00006c0701007387 */ /* 0x0007e20000100800 */
[----:B0-----:R-:W-:Y:S02]  /*19d0*/  MOV R9, 0x3f800000 ;  /* 0x3f80000000097802 */ /* 0x001fe40000000f00 */
[-C--:B-1----:R-:W-:Y:S01]  /*19e0*/  LEA.HI.X.SX32 R6, R8, R5.reuse, 0x1, P3 ;  /* 0x0000000508067211 */ /* 0x082fe200018f0eff */
[----:B------:R-:W-:Y:S01]  /*19f0*/  IMAD.MOV.U32 R8, RZ, RZ, 0x3f800000 ;  /* 0x3f800000ff087424 */ /* 0x000fe200078e00ff */
[-C--:B--2---:R-:W-:Y:S02]  /*1a00*/  LEA.HI.X.SX32 R3, R2, R5.reuse, 0x1, P4 ;  /* 0x0000000502037211 */ /* 0x084fe400020f0eff */
[----:B------:R-:W-:Y:S01]  /*1a10*/  LEA.HI.X.SX32 R2, R4, R5, 0x1, P5 ;  /* 0x0000000504027211 */ /* 0x000fe200028f0eff */
[----:B------:R0:W-:Y:S01]  /*1a20*/  STL [R1+0x50], R6 ;  /* 0x0000500601007387 */ /* 0x0001e20000100800 */
[----:B------:R-:W-:Y:S01]  /*1a30*/  IADD3 R201, P5, R25, R11, RZ ;  /* 0x0000000b19c97210 */ /* 0x000fe20007fbe0ff */
[----:B------:R-:W-:Y:S01]  /*1a40*/  IMAD.MOV.U32 R5, RZ, RZ, RZ ;  /* 0x000000ffff057224 */ /* 0x000fe200078e00ff */
[----:B---3--:R-:W-:Y:S01]  /*1a50*/  MOV R7, 0x3f800000 ;  /* 0x3f80000000077802 */ /* 0x008fe20000000f00 */
[----:B------:R1:W-:Y:S01]  /*1a60*/  STL [R1+0x58], R3 ;  /* 0x0000580301007387 */ /* 0x0003e20000100800 */
[----:B------:R-:W-:-:S03]  /*1a70*/  IMAD.MOV.U32 R4, RZ, RZ, -0x800000 ;  /* 0xff800000ff047424 */ /* 0x000fc600078e00ff */
[----:B------:R2:W-:Y:S01]  /*1a80*/  STL [R1+0x60], R2 ;  /* 0x0000600201007387 */ /* 0x0005e20000100800 */
[----:B0-----:R-:W-:-:S03]  /*1a90*/  IMAD.MOV.U32 R6, RZ, RZ, 0x3f800000 ;  /* 0x3f800000ff067424 */ /* 0x001fc600078e00ff */
[----:B------:R0:W-:Y:S01]  /*1aa0*/  STL [R1+0x68], R0 ;  /* 0x0000680001007387 */ /* 0x0001e20000100800 */
[----:B-1----:R-:W-:-:S03]  /*1ab0*/  MOV R3, 0xff800000 ;  /* 0xff80000000037802 */ /* 0x002fc60000000f00 */
[----:B------:R1:W-:Y:S01]  /*1ac0*/  STL [R1+0x7c], R200 ;  /* 0x00007cc801007387 */ /* 0x0003e20000100800 */
[----:B--2---:R-:W-:-:S03]  /*1ad0*/  IMAD.MOV.U32 R2, RZ, RZ, -0x800000 ;  /* 0xff800000ff027424 */ /* 0x004fc600078e00ff */
[----:B------:R2:W-:Y:S01]  /*1ae0*/  STL [R1+0x84], R201 ;  /* 0x000084c901007387 */ /* 0x0005e20000100800 */
[----:B0-----:R-:W-:-:S03]  /*1af0*/  IMAD.MOV.U32 R0, RZ, RZ, -0x800000 ;  /* 0xff800000ff007424 */ /* 0x001fc600078e00ff */
[----:B------:R0:W-:Y:S01]  /*1b00*/  STL [R1+0x8c], R199 ;  /* 0x00008cc701007387 */ /* 0x0001e20000100800 */
[-C--:B-1----:R-:W-:Y:S02]  /*1b10*/  IADD3 R200, P1, R27, R11.reuse, RZ ;  /* 0x0000000b1bc87210 */ /* 0x082fe40007f3e0ff */
[----:B--2---:R-:W-:-:S03]  /*1b20*/  IADD3 R201, P4, R28, R11, RZ ;  /* 0x0000000b1cc97210 */ /* 0x004fc60007f9e0ff */
[----:B------:R1:W-:Y:S01]  /*1b30*/  STL [R1+0x94], R200 ;  /* 0x000094c801007387 */ /* 0x0003e20000100800 */
[----:B0-----:R-:W-:-:S03]  /*1b40*/  IADD3 R199, P3, R29, R11, RZ ;  /* 0x0000000b1dc77210 */ /* 0x001fc60007f7e0ff */
[----:B------:R0:W-:Y:S04]  /*1b50*/  STL [R1+0x9c], R201 ;  /* 0x00009cc901007387 */ /* 0x0001e80000100800 */
[----:B------:R2:W-:Y:S01]  /*1b60*/  STL [R1+0xa4], R199 ;  /* 0x0000a4c701007387 */ /* 0x0005e20000100800 */
[----:B-1----:R-:W-:Y:S02]  /*1b70*/  LEA.HI.X.SX32 R200, R24, R198, 0x1, P6 ;  /* 0x000000c618c87211 */ /* 0x002fe400030f0eff */
[----:B0-----:R-:W-:-:S03]  /*1b80*/  IADD3 R201, P6, R30, R11, RZ ;  /* 0x0000000b1ec97210 */ /* 0x001fc60007fde0ff */
[----:B------:R0:W-:Y:S01]  /*1b90*/  STL [R1+0x78], R200 ;  /* 0x000078c801007387 */ /* 0x0001e20000100800 */
[----:B--2---:R-:W-:-:S03]  /*1ba0*/  LEA.HI.X.SX32 R199, R25, R198, 0x1, P5 ;  /* 0x000000c619c77211 */ /* 0x004fc600028f0eff */
[----:B------:R1:W-:Y:S04]  /*1bb0*/  STL [R1+0xac], R201 ;  /* 0x0000acc901007387 */ /* 0x0003e80000100800 */
[----:B------:R2:W-:Y:S01]  /*1bc0*/  STL [R1+0x80], R199 ;  /* 0x000080c701007387 */ /* 0x0005e20000100800 */
[----:B0-----:R-:W-:Y:S02]  /*1bd0*/  IADD3 R200, P5, R31, R11, RZ ;  /* 0x0000000b1fc87210 */ /* 0x001fe40007fbe0ff */
[----:B-1----:R-:W-:-:S03]  /*1be0*/  LEA.HI.X.SX32 R201, R26, R198, 0x1, P2 ;  /* 0x000000c61ac97211 */ /* 0x002fc600010f0eff */
[----:B------:R0:W-:Y:S01]  /*1bf0*/  STL [R1+0xb4], R200 ;  /* 0x0000b4c801007387 */ /* 0x0001e20000100800 */
[----:B--2---:R-:W-:-:S03]  /*1c00*/  IADD3 R199, P2, R32, R11, RZ ;  /* 0x0000000b20c77210 */ /* 0x004fc60007f5e0ff */
[----:B------:R1:W-:Y:S04]  /*1c10*/  STL [R1+0x88], R201 ;  /* 0x000088c901007387 */ /* 0x0003e80000100800 */
[----:B------:R2:W-:Y:S01]  /*1c20*/  STL [R1+0xbc], R199 ;  /* 0x0000bcc701007387 */ /* 0x0005e20000100800 */
[----:B0-----:R-:W-:Y:S02]  /*1c30*/  LEA.HI.X.SX32 R200, R27, R198, 0x1, P1 ;  /* 0x000000c61bc87211 */ /* 0x001fe400008f0eff */
[----:B-1----:R-:W-:-:S03]  /*1c40*/  IADD3 R201, P1, R33, R11, RZ ;  /* 0x0000000b21c97210 */ /* 0x002fc60007f3e0ff */
        /* <DEDUP_REMOVED lines=74> */
[----:B------:R-:W-:Y:S04]  /*20f0*/  STL [R1+0x154], R201 ;  /* 0x000154c901007387 */ /* 0x000fe80000100800 */
[----:B------:R1:W-:Y:S01]  /*2100*/  STL [R1+0x128], R199 ;  /* 0x000128c701007387 */ /* 0x0003e20000100800 */
[----:B0-----:R-:W-:-:S05]  /*2110*/  IADD3 R200, P4, R52, R11, RZ ;  /* 0x0000000b34c87210 */ /* 0x001fca0007f9e0ff */
[----:B------:R0:W-:Y:S01]  /*2120*/  STL [R1+0x15c], R200 ;  /* 0x00015cc801007387 */ /* 0x0001e20000100800 */
[----:B-1----:R-:W-:Y:S02]  /*2130*/  LEA.HI.X.SX32 R199, R47, R198, 0x1, P3 ;  /* 0x000000c62fc77211 */ /* 0x002fe400018f0eff */
[----:B------:R-:W-:-:S03]  /*2140*/  IADD3 R201, P3, R11, R54, RZ ;  /* 0x000000360bc97210 */ /* 0x000fc60007f7e0ff */
[----:B------:R1:W-:Y:S01]  /*2150*/  STL [R1+0x130], R199 ;  /* 0x000130c701007387 */ /* 0x0003e20000100800 */
[----:B0-----:R-:W-:-:S03]  /*2160*/  LEA.HI.X.SX32 R200, R48, R198, 0x1, P6 ;  /* 0x000000c630c87211 */ /* 0x001fc600030f0eff */
[----:B------:R0:W-:Y:S04]  /*2170*/  STL [R1+0x74], R201 ;  /* 0x000074c901007387 */ /* 0x0001e80000100800 */
[----:B------:R2:W-:Y:S01]  /*2180*/  STL [R1+0x138], R200 ;  /* 0x000138c801007387 */ /* 0x0005e20000100800 */
[----:B-1----:R-:W-:Y:S02]  /*2190*/  IADD3 R199, P6, R53, R11, RZ ;  /* 0x0000000b35c77210 */ /* 0x002fe40007fde0ff */
[----:B0-----:R-:W-:-:S03]  /*21a0*/  LEA.HI.X.SX32 R201, R52, R198, 0x1, P4 ;  /* 0x000000c634c97211 */ /* 0x001fc600020f0eff */
[----:B------:R0:W-:Y:S01]  /*21b0*/  STL [R1+0x164], R199 ;  /* 0x000164c701007387 */ /* 0x0001e20000100800 */
[-C--:B--2---:R-:W-:Y:S02]  /*21c0*/  LEA.HI.X.SX32 R200, R50, R198.reuse, 0x1, P2 ;  /* 0x000000c632c87211 */ /* 0x084fe400010f0eff */
[----:B0-----:R-:W-:-:S05]  /*21d0*/  LEA.HI.X.SX32 R199, R49, R198, 0x1, P5 ;  /* 0x000000c631c77211 */ /* 0x001fca00028f0eff */
[----:B------:R0:W-:Y:S04]  /*21e0*/  STL [R1+0x140], R199 ;  /* 0x000140c701007387 */ /* 0x0001e80000100800 */
[----:B------:R1:W-:Y:S01]  /*21f0*/  STL [R1+0x148], R200 ;  /* 0x000148c801007387 */ /* 0x0003e20000100800 */
[-C--:B0-----:R-:W-:Y:S02]  /*2200*/  LEA.HI.X.SX32 R199, R51, R198.reuse, 0x1, P1 ;  /* 0x000000c633c77211 */ /* 0x081fe400008f0eff */
[----:B-1----:R-:W-:-:S03]  /*2210*/  LEA.HI.X.SX32 R200, R54, R198, 0x1, P3 ;  /* 0x000000c636c87211 */ /* 0x002fc600018f0eff */
[----:B------:R0:W-:Y:S04]  /*2220*/  STL [R1+0x150], R199 ;  /* 0x000150c701007387 */ /* 0x0001e80000100800 */
[----:B------:R1:W-:Y:S04]  /*2230*/  STL [R1+0x158], R201 ;  /* 0x000158c901007387 */ /* 0x0003e80000100800 */
[----:B------:R1:W-:Y:S01]  /*2240*/  STL [R1+0x70], R200 ;  /* 0x000070c801007387 */ /* 0x0003e20000100800 */
[----:B0-----:R-:W-:-:S05]  /*2250*/  LEA.HI.X.SX32 R199, R53, R198, 0x1, P6 ;  /* 0x000000c635c77211 */ /* 0x001fca00030f0eff */
[----:B------:R1:W-:Y:S02]  /*2260*/  STL [R1+0x160], R199 ;  /* 0x000160c701007387 */ /* 0x0003e40000100800 */
.L_x_1:
[----:B------:R-:W2:Y:S04]  /*2270*/  LDL R206, [R1+0x4] ;  /* 0x0000040001ce7983 */ /* 0x000ea80000100800 */
[----:B------:R-:W3:Y:S04]  /*2280*/  LDL R203, [R1] ;  /* 0x0000000001cb7983 */ /* 0x000ee80000100800 */
[----:B------:R-:W4:Y:S04]  /*2290*/  LDL R204, [R1+0xc] ;  /* 0x00000c0001cc7983 */ /* 0x000f280000100800 */
[----:B------:R-:W5:Y:S04]  /*22a0*/  LDL R202, [R1+0x14] ;  /* 0x0000140001ca7983 */ /* 0x000f680000100800 */
[----:B-1----:R-:W5:Y:S04]  /*22b0*/  LDL R201, [R1+0x8] ;  /* 0x0000080001c97983 */ /* 0x002f680000100800 */
[----:B------:R-:W5:Y:S01]  /*22c0*/  LDL R199, [R1+0x10] ;  /* 0x0000100001c77983 */ /* 0x000f620000100800 */
[----:B------:R-:W-:-:S02]  /*22d0*/  SHF.R.S32.HI R32, RZ, 0x1f, R5 ;  /* 0x0000001fff207819 */ /* 0x000fc40000011405 */
[C---:B------:R-:W-:Y:S01]  /*22e0*/  IADD3 R28, P1, R5.reuse, R10, RZ ;  /* 0x0000000a051c7210 */ /* 0x040fe20007f3e0ff */
[----:B------:R-:W5:Y:S01]  /*22f0*/  LDL R200, [R1+0x24] ;  /* 0x0000240001c87983 */ /* 0x000f620000100800 */
[C---:B------:R-:W-:Y:S02]  /*2300*/  IADD3 R26, P2, R5.reuse, R13, RZ ;  /* 0x0000000d051a7210 */ /* 0x040fe40007f5e0ff */
[C---:B------:R-:W-:Y:S01]  /*2310*/  IADD3.X R29, R32.reuse, R12, RZ, P1, !PT ;  /* 0x0000000c201d7210 */ /* 0x040fe20000ffe4ff */
[----:B------:R-:W5:Y:S01]  /*2320*/  LDL R220, [R1+0x34] ;  /* 0x0000340001dc7983 */ /* 0x000f620000100800 */
[----:B------:R-:W-:Y:S01]  /*2330*/  IADD3 R24, P1, R5, R14, RZ ;  /* 0x0000000e05187210 */ /* 0x000fe20007f3e0ff */
[C---:B------:R-:W-:Y:S02]  /*2340*/  IMAD.X R27, R32.reuse, 0x1, R16, P2 ;  /* 0x00000001201b7824 */ /* 0x040fe400010e0610 */
[----:B------:R0:W5:Y:S02]  /*2350*/  LDG.E.U8 R33, desc[UR16][R28.64] ;  /* 0x000000101c217981 */ /* 0x000164000c1e1100 */
[----:B------:R-:W-:-:S02]  /*2360*/  IMAD.X R25, R32, 0x1, R17, P1 ;  /* 0x0000000120197824 */ /* 0x000fc400008e0611 */
[----:B------:R1:W5:Y:S04]  /*2370*/  LDG.E.U8 R35, desc[UR16][R26.64] ;  /* 0x000000101a237981 */ /* 0x000368000c1e1100 */
[----:B------:R1:W5:Y:S01]  /*2380*/  LDG.E.U8 R37, desc[UR16][R24.64] ;  /* 0x0000001018257981 */ /* 0x000362000c1e1100 */
[----:B0-----:R-:W-:-:S03]  /*2390*/  IADD3 R28, P2, R5, R15, RZ ;  /* 0x0000000f051c7210 */ /* 0x001fc60007f5e0ff */
[----:B------:R-:W5:Y:S01]  /*23a0*/  LDL R219, [R1+0x20] ;  /* 0x0000200001db7983 */ /* 0x000f620000100800 */
[C---:B-1----:R-:W-:Y:S02]  /*23b0*/  IADD3 R26, P1, R5.reuse, R19, RZ ;  /* 0x00000013051a7210 */ /* 0x042fe40007f3e0ff */
[C---:B------:R-:W-:Y:S01]  /*23c0*/  IADD3.X R29, R32.reuse, R18, RZ, P2, !PT ;  /* 0x00000012201d7210 */ /* 0x040fe200017fe4ff */
[----:B------:R-:W5:Y:S01]  /*23d0*/  LDL R218, [R1+0x44] ;  /* 0x0000440001da7983 */ /* 0x000f620000100800 */
[----:B------:R-:W-:Y:S01]  /*23e0*/  IADD3 R24, P2, R5, R20, RZ ;  /* 0x0000001405187210 */ /* 0x000fe20007f5e0ff */
[C---:B------:R-:W-:Y:S02]  /*23f0*/  IMAD.X R27, R32.reuse, 0x1, R22, P1 ;  /* 0x00000001201b7824 */ /* 0x040fe400008e0616 */
[----:B------:R0:W5:Y:S01]  /*2400*/  LDG.E.U8 R39, desc[UR16][R28.64] ;  /* 0x000000101c277981 */ /* 0x000162000c1e1100 */
[----:B------:R-:W-:-:S03]  /*2410*/  IADD3.X R25, R32, R23, RZ, P2, !PT ;  /* 0x0000001720197210 */ /* 0x000fc600017fe4ff */
[----:B------:R1:W5:Y:S04]  /*2420*/  LDG.E.U8 R41, desc[UR16][R26.64] ;  /* 0x000000101a297981 */ /* 0x000368000c1e1100 */
[----:B------:R1:W5:Y:S01]  /*2430*/  LDG.E.U8 R43, desc[UR16][R24.64] ;  /* 0x00000010182b7981 */ /* 0x000362000c1e1100 */
[----:B0-----:R-:W-:-:S03]  /*2440*/  IADD3 R28, P1, R5, R21, RZ ;  /* 0x00000015051c7210 */ /* 0x001fc60007f3e0ff */
[----:B------:R-:W5:Y:S01]  /*2450*/  LDL R217, [R1+0x30] ;  /* 0x0000300001d97983 */ /* 0x000f620000100800 */
[C---:B-1----:R-:W-:Y:S01]  /*2460*/  IADD3 R26, P2, R5.reuse, R185, RZ ;  /* 0x000000b9051a7210 */ /* 0x042fe20007f5e0ff */
[C---:B------:R-:W-:Y:S02]  /*2470*/  IMAD.X R29, R32.reuse, 0x1, R184, P1 ;  /* 0x00000001201d7824 */ /* 0x040fe400008e06b8 */
[----:B------:R-:W5:Y:S01]  /*2480*/  LDL R216, [R1+0x54] ;  /* 0x0000540001d87983 */ /* 0x000f620000100800 */
[----:B------:R-:W-:Y:S02]  /*2490*/  IADD3 R24, P1, R5, R186, RZ ;  /* 0x000000ba05187210 */ /* 0x000fe40007f3e0ff */
[C---:B------:R-:W-:Y:S01]  /*24a0*/  IADD3.X R27, R32.reuse, R188, RZ, P2, !PT ;  /* 0x000000bc201b7210 */ /* 0x040fe200017fe4ff */
        /* <DEDUP_REMOVED lines=35> */
[----:B------:R-:W5:Y:S04]  /*26e0*/  LDL R209, [R1+0x18] ;  /* 0x0000180001d17983 */ /* 0x000f680000100800 */
[----:B------:R-:W5:Y:S04]  /*26f0*/  LDL R208, [R1+0x3c] ;  /* 0x00003c0001d07983 */ /* 0x000f680000100800 */
[----:B------:R-:W5:Y:S04]  /*2700*/  LDL R207, [R1+0x28] ;  /* 0x0000280001cf7983 */ /* 0x000f680000100800 */
[----:B------:R4:W5:Y:S04]  /*2710*/  LDG.E.U8 R65, desc[UR16][R26.64] ;  /* 0x000000101a417981 */ /* 0x000968000c1e1100 */
[----:B------:R5:W5:Y:S01]  /*2720*/  LDG.E.U8 R67, desc[UR16][R24.64] ;  /* 0x0000001018437981 */ /* 0x000b62000c1e1100 */
[----:B------:R-:W-:Y:S01]  /*2730*/  USHF.R.S32.HI UR12, URZ, 0x1f, UR4 ;  /* 0x0000001f3f0c7899 */ /* 0x000fe20008011404 */
[----:B------:R-:W0:Y:S02]  /*2740*/  S2R R240, SR_TID.X ;  /* 0x0000000000f07919 */ /* 0x000e240000002100 */
[----:B------:R-:W5:Y:S04]  /*2750*/  LDL R222, [R1+0xbc] ;  /* 0x0000bc0001de7983 */ /* 0x000f680000100800 */
        /* <DEDUP_REMOVED lines=15> */
[----:B------:R-:W5:Y:S01]  /*2850*/  LDL R235, [R1+0x160] ;  /* 0x0001600001eb7983 */ /* 0x000f620000100800 */
[----:B--2---:R-:W-:-:S03]  /*2860*/  IADD3 R28, P1, R5, R206, RZ ;  /* 0x000000ce051c7210 */ /* 0x004fc60007f3e0ff */
[----:B------:R-:W2:Y:S02]  /*2870*/  LDL R206, [R1+0x4c] ;  /* 0x00004c0001ce7983 */ /* 0x000ea40000100800 */
[----:B---3--:R-:W-:Y:S02]  /*2880*/  IMAD.X R29, R32, 0x1, R203, P1 ;  /* 0x00000001201d7824 */ /* 0x008fe400008e06cb */
[----:B------:R-:W3:Y:S01]  /*2890*/  LDL R203, [R1+0x38] ;  /* 0x0000380001cb7983 */ /* 0x000ee20000100800 */
[----:B----4-:R-:W-:-:S03]  /*28a0*/  IADD3 R26, P2, R5, R204, RZ ;  /* 0x000000cc051a7210 */ /* 0x010fc60007f5e0ff */
[----:B------:R-:W4:Y:S01]  /*28b0*/  LDL R204, [R1+0x5c] ;  /* 0x00005c0001cc7983 */ /* 0x000f220000100800 */
[----:B-----5:R-:W-:-:S03]  /*28c0*/  IADD3 R24, P1, R5, R202, RZ ;  /* 0x000000ca05187210 */ /* 0x020fc60007f3e0ff */
[----:B------:R-:W5:Y:S01]  /*28d0*/  LDL R202, [R1+0x6c] ;  /* 0x00006c0001ca7983 */ /* 0x000f620000100800 */
[----:B------:R-:W-:-:S03]  /*28e0*/  IADD3.X R27, R32, R201, RZ, P2, !PT ;  /* 0x000000c9201b7210 */ /* 0x000fc600017fe4ff */
[----:B------:R-:W5:Y:S01]  /*28f0*/  LDL R201, [R1+0x48] ;  /* 0x0000480001c97983 */ /* 0x000f620000100800 */
[----:B------:R-:W-:-:S03]  /*2900*/  IMAD.X R25, R32, 0x1, R199, P1 ;  /* 0x0000000120197824 */ /* 0x000fc600008e06c7 */
[----:B------:R-:W5:Y:S04]  /*2910*/  LDL R199, [R1+0x68] ;  /* 0x0000680001c77983 */ /* 0x000f680000100800 */
[----:B------:R1:W5:Y:S04]  /*2920*/  LDG.E.U8 R69, desc[UR16][R28.64] ;  /* 0x000000101c457981 */ /* 0x000368000c1e1100 */
[----:B------:R0:W5:Y:S04]  /*2930*/  LDG.E.U8 R71, desc[UR16][R26.64] ;  /* 0x000000101a477981 */ /* 0x000168000c1e1100 */
[----:B------:R0:W5:Y:S01]  /*2940*/  LDG.E.U8 R73, desc[UR16][R24.64] ;  /* 0x0000001018497981 */ /* 0x000162000c1e1100 */
[----:B-1----:R-:W-:-:S03]  /*2950*/  IADD3 R28, P2, R5, R200, RZ ;  /* 0x000000c8051c7210 */ /* 0x002fc60007f5e0ff */
[----:B------:R-:W5:Y:S01]  /*2960*/  LDL R200, [R1+0x58] ;  /* 0x0000580001c87983 */ /* 0x000f620000100800 */
[----:B0-----:R-:W-:-:S03]  /*2970*/  IADD3 R26, P1, R5, R220, RZ ;  /* 0x000000dc051a7210 */ /* 0x001fc60007f3e0ff */
[----:B------:R-:W5:Y:S01]  /*2980*/  LDL R220, [R1+0x78] ;  /* 0x0000780001dc7983 */ /* 0x000f620000100800 */
[----:B------:R-:W-:Y:S02]  /*2990*/  IADD3.X R29, R32, R219, RZ, P2, !PT ;  /* 0x000000db201d7210 */ /* 0x000fe400017fe4ff */
[----:B------:R-:W-:-:S03]  /*29a0*/  IADD3 R24, P2, R5, R218, RZ ;  /* 0x000000da05187210 */ /* 0x000fc60007f5e0ff */
[----:B------:R0:W5:Y:S01]  /*29b0*/  LDG.E.U8 R77, desc[UR16][R28.64] ;  /* 0x000000101c4d7981 */ /* 0x000162000c1e1100 */
[----:B------:R-:W-:Y:S01]  /*29c0*/  IMAD.X R27, R32, 0x1, R217, P1 ;  /* 0x00000001201b7824 */ /* 0x000fe200008e06d9 */
[----:B0-----:R-:W-:-:S04]  /*29d0*/  IADD3 R28, P1, R5, R216, RZ ;  /* 0x000000d8051c7210 */ /* 0x001fc80007f3e0ff */
[----:B------:R0:W5:Y:S01]  /*29e0*/  LDG.E.U8 R81, desc[UR16][R26.64] ;  /* 0x000000101a517981 */ /* 0x000162000c1e1100 */
[----:B------:R-:W-:Y:S02]  /*29f0*/  IADD3.X R25, R32, R215, RZ, P2, !PT ;  /* 0x000000d720197210 */ /* 0x000fe400017fe4ff */
[----:B0-----:R-:W-:-:S03]  /*2a00*/  IADD3 R26, P2, R5, R214, RZ ;  /* 0x000000d6051a7210 */ /* 0x001fc60007f5e0ff */
[----:B------:R0:W5:Y:S01]  /*2a10*/  LDG.E.U8 R83, desc[UR16][R24.64] ;  /* 0x0000001018537981 */ /* 0x000162000c1e1100 */
[----:B------:R-:W-:Y:S01]  /*2a20*/  IMAD.X R29, R32, 0x1, R213, P1 ;  /* 0x00000001201d7824 */ /* 0x000fe200008e06d5 */
[----:B0-----:R-:W-:-:S04]  /*2a30*/  IADD3 R24, P1, R5, R212, RZ ;  /* 0x000000d405187210 */ /* 0x001fc80007f3e0ff */
[----:B------:R0:W5:Y:S04]  /*2a40*/  LDG.E.U8 R87, desc[UR16][R28.64] ;  /* 0x000000101c577981 */ /* 0x000168000c1e1100 */
[----:B------:R-:W5:Y:S01]  /*2a50*/  LDL R212, [R1+0xb4] ;  /* 0x0000b40001d47983 */ /* 0x000f620000100800 */
[----:B------:R-:W-:-:S03]  /*2a60*/  IADD3.X R27, R32, R211, RZ, P2, !PT ;  /* 0x000000d3201b7210 */ /* 0x000fc600017fe4ff */
[----:B------:R-:W5:Y:S01]  /*2a70*/  LDL R211, [R1+0xa8] ;  /* 0x0000a80001d37983 */ /* 0x000f620000100800 */
[----:B------:R-:W-:-:S03]  /*2a80*/  IADD3 R30, P2, R5, R210, RZ ;  /* 0x000000d2051e7210 */ /* 0x000fc60007f5e0ff */
[----:B------:R2:W5:Y:S04]  /*2a90*/  LDG.E.U8 R91, desc[UR16][R26.64] ;  /* 0x000000101a5b7981 */ /* 0x000568000c1e1100 */
[----:B------:R-:W5:Y:S01]  /*2aa0*/  LDL R210, [R1+0xf4] ;  /* 0x0000f40001d27983 */ /* 0x000f620000100800 */
[----:B------:R-:W-:-:S03]  /*2ab0*/  IMAD.X R25, R32, 0x1, R209, P1 ;  /* 0x0000000120197824 */ /* 0x000fc600008e06d1 */
[----:B------:R-:W5:Y:S01]  /*2ac0*/  LDL R209, [R1+0xec] ;  /* 0x0000ec0001d17983 */ /* 0x000f620000100800 */
[----:B0-----:R-:W-:-:S03]  /*2ad0*/  IADD3 R28, P1, R5, R208, RZ ;  /* 0x000000d0051c7210 */ /* 0x001fc60007f3e0ff */
[----:B------:R4:W5:Y:S01]  /*2ae0*/  LDG.E.U8 R75, desc[UR16][R24.64] ;  /* 0x00000010184b7981 */ /* 0x000962000c1e1100 */
[----:B------:R-:W-:-:S03]  /*2af0*/  IADD3.X R31, R32, R207, RZ, P2, !PT ;  /* 0x000000cf201f7210 */ /* 0x000fc600017fe4ff */
[----:B------:R-:W5:Y:S04]  /*2b00*/  LDL R208, [R1+0xb0] ;  /* 0x0000b00001d07983 */ /* 0x000f680000100800 */
[----:B------:R5:W5:Y:S04]  /*2b10*/  LDG.E.U8 R79, desc[UR16][R30.64] ;  /* 0x000000101e4f7981 */ /* 0x000b68000c1e1100 */
[----:B------:R-:W5:Y:S01]  /*2b20*/  LDL R207, [R1+0xe8] ;  /* 0x0000e80001cf7983 */ /* 0x000f620000100800 */
[----:B--2---:R-:W-:-:S03]  /*2b30*/  IADD3 R26, P2, R5, R206, RZ ;  /* 0x000000ce051a7210 */ /* 0x004fc60007f5e0ff */
[----:B------:R-:W2:Y:S01]  /*2b40*/  LDL R206, [R1+0x12c] ;  /* 0x00012c0001ce7983 */ /* 0x000ea20000100800 */
[----:B---3--:R-:W-:-:S03]  /*2b50*/  IMAD.X R29, R32, 0x1, R203, P1 ;  /* 0x00000001201d7824 */ /* 0x008fc600008e06cb */
[----:B------:R-:W3:Y:S01]  /*2b60*/  LDL R203, [R1+0x134] ;  /* 0x0001340001cb7983 */ /* 0x000ee20000100800 */
[----:B----4-:R-:W-:-:S03]  /*2b70*/  IADD3 R24, P3, R5, R204, RZ ;  /* 0x000000cc05187210 */ /* 0x010fc60007f7e0ff */
[----:B------:R-:W4:Y:S01]  /*2b80*/  LDG.E.U8 R29, desc[UR16][R28.64] ;  /* 0x000000101c1d7981 */ /* 0x000f22000c1e1100 */
[----:B-----5:R-:W-:-:S03]  /*2b90*/  IADD3 R30, P1, R5, R202, RZ ;  /* 0x000000ca051e7210 */ /* 0x020fc60007f3e0ff */
[----:B------:R-:W5:Y:S01]  /*2ba0*/  LDL R202, [R1+0x70] ;  /* 0x0000700001ca7983 */ /* 0x000f620000100800 */
[----:B------:R-:W-:-:S03]  /*2bb0*/  IADD3.X R27, R32, R201, RZ, P2, !PT ;  /* 0x000000c9201b7210 */ /* 0x000fc600017fe4ff */
[----:B------:R-:W2:Y:S01]  /*2bc0*/  LDL R201, [R1+0x74] ;  /* 0x0000740001c97983 */ /* 0x000ea20000100800 */
[----:B------:R-:W-:-:S03]  /*2bd0*/  IADD3.X R31, R32, R199, RZ, P1, !PT ;  /* 0x000000c7201f7210 */ /* 0x000fc60000ffe4ff */
[----:B------:R-:W3:Y:S04]  /*2be0*/  LDL R199, [R1+0xac] ;  /* 0x0000ac0001c77983 */ /* 0x000ee80000100800 */
[----:B------:R-:W4:Y:S04]  /*2bf0*/  LDG.E.U8 R85, desc[UR16][R26.64] ;  /* 0x000000101a557981 */ /* 0x000f28000c1e1100 */
[----:B------:R-:W4:Y:S04]  /*2c00*/  LDG.E.U8 R93, desc[UR16][R30.64] ;  /* 0x000000101e5d7981 */ /* 0x000f28000c1e1100 */
[----:B------:R-:W4:Y:S01]  /*2c10*/  LDL R204, [R1+0xf0] ;  /* 0x0000f00001cc7983 */ /* 0x000f220000100800 */
[----:B------:R-:W-:-:S05]  /*2c20*/  IMAD.X R25, R32, 0x1, R200, P3 ;  /* 0x0000000120197824 */ /* 0x000fca00018e06c8 */
[----:B------:R0:W4:Y:S02]  /*2c30*/  LDG.E.U8 R89, desc[UR16][R24.64] ;  /* 0x0000001018597981 */ /* 0x000124000c1e1100 */
[----:B0-----:R-:W-:-:S04]  /*2c40*/  IADD3 R24, P1, R11, UR4, RZ ;  /* 0x000000040b187c10 */ /* 0x001fc8000ff3e0ff */
[----:B------:R-:W-:Y:S01]  /*2c50*/  IADD3.X R25, R198, UR12, RZ, P1, !PT ;  /* 0x0000000cc6197c10 */ /* 0x000fe20008ffe4ff */
[----:B------:R-:W-:Y:S01]  /*2c60*/  BAR.SYNC.DEFER_BLOCKING 0x0 ;  /* 0x0000000000007b1d */ /* 0x000fe20000010000 */
[----:B------:R-:W-:-:S04]  /*2c70*/  LOP3.LUT R200, R240, 0x7f, RZ, 0xc0, !PT ;  /* 0x0000007ff0c87812 */ /* 0x000fc800078ec0ff */
[----:B------:R-:W-:Y:S01]  /*2c80*/  LOP3.LUT R216, R200, 0x10, RZ, 0x3c, !PT ;  /* 0x00000010c8d87812 */ /* 0x000fe200078e3cff */
[----:B------:R-:W-:Y:S01]  /*2c90*/  STS.U8 [R200+UR15+0x1000], R33 ;  /* 0x00100021c8007988 */ /* 0x000fe2000800000f */
[----:B--2---:R-:W-:-:S03]  /*2ca0*/  IADD3 R218, P2, R201, UR4, RZ ;  /* 0x00000004c9da7c10 */ /* 0x004fc6000ff5e0ff */
[----:B------:R-:W2:Y:S01]  /*2cb0*/  LDL R201, [R1+0x128] ;  /* 0x0001280001c97983 */ /* 0x000ea20000100800 */
[----:B---3--:R-:W-:-:S03]  /*2cc0*/  IADD3 R224, P1, R199, UR4, RZ ;  /* 0x00000004c7e07c10 */ /* 0x008fc6000ff3e0ff */
[----:B------:R-:W3:Y:S01]  /*2cd0*/  LDL R199, [R1+0x7c] ;  /* 0x00007c0001c77983 */ /* 0x000ee20000100800 */
[----:B-----5:R-:W-:-:S03]  /*2ce0*/  IADD3.X R219, R202, UR12, RZ, P2, !PT ;  /* 0x0000000ccadb7c10 */ /* 0x020fc600097fe4ff */
[----:B------:R-:W5:Y:S04]  /*2cf0*/  LDL R202, [R1+0x130] ;  /* 0x0001300001ca7983 */ /* 0x000f680000100800 */
[----:B------:R-:W-:Y:S04]  /*2d00*/  STS.U8 [R200+UR15+0x1100], R37 ;  /* 0x00110025c8007988 */ /* 0x000fe8000800000f */
        /* <DEDUP_REMOVED lines=26> */
[----:B----4-:R0:W-:Y:S04]  /*2eb0*/  STS.U8 [R216+UR15+0x1c80], R29 ;  /* 0x001c801dd8007988 */ /* 0x0101e8000800000f */
[----:B------:R-:W-:Y:S04]  /*2ec0*/  STS.U8 [R216+UR15+0x1d80], R85 ;  /* 0x001d8055d8007988 */ /* 0x000fe8000800000f */
[----:B------:R-:W-:Y:S04]  /*2ed0*/  STS.U8 [R216+UR15+0x1e80], R89 ;  /* 0x001e8059d8007988 */ /* 0x000fe8000800000f */
[----:B------:R1:W-:Y:S01]  /*2ee0*/  STS.U8 [R216+UR15+0x1f80], R93 ;  /* 0x001f805dd8007988 */ /* 0x0003e2000800000f */
[----:B------:R4:W-:Y:S06]  /*2ef0*/  MEMBAR.ALL.CTA ;  /* 0x0000000000007992 */ /* 0x0009ec0000008000 */
[----:B----4-:R-:W4:Y:S02]  /*2f00*/  FENCE.VIEW.ASYNC.S ;  /* 0x00000000000073c6 */ /* 0x010f240000000000 */
[----:B----4-:R-:W-:Y:S01]  /*2f10*/  BAR.SYNC.DEFER_BLOCKING 0x0 ;  /* 0x0000000000007b1d */ /* 0x010fe20000010000 */
[----:B------:R-:W-:-:S02]  /*2f20*/  IADD3.X R225, R211, UR12, RZ, P1, !PT ;  /* 0x0000000cd3e17c10 */ /* 0x000fc40008ffe4ff */
[----:B------:R-:W-:-:S03]  /*2f30*/  IADD3 R26, P2, R212, UR4, RZ ;  /* 0x00000004d41a7c10 */ /* 0x000fc6000ff5e0ff */
[----:B------:R-:W4:Y:S01]  /*2f40*/  LDL R212, [R1+0x13c] ;  /* 0x00013c0001d47983 */ /* 0x000f220000100800 */
[----:B------:R-:W-:Y:S02]  /*2f50*/  IADD3.X R27, R208, UR12, RZ, P2, !PT ;  /* 0x0000000cd01b7c10 */ /* 0x000fe400097fe4ff */
[----:B------:R-:W-:Y:S01]  /*2f60*/  IADD3 R28, P2, R210, UR4, RZ ;  /* 0x00000004d21c7c10 */ /* 0x000fe2000ff5e0ff */
[----:B------:R-:W4:Y:S04]  /*2f70*/  LDL R208, [R1+0xf8] ;  /* 0x0000f80001d07983 */ /* 0x000f280000100800 */
[----:B------:R0:W4:Y:S04]  /*2f80*/  LDG.E.U8 R215, desc[UR16][R24.64] ;  /* 0x0000001018d77981 */ /* 0x000128000c1e1100 */
[----:B------:R-:W4:Y:S04]  /*2f90*/  LDG.E.U8 R218, desc[UR16][R218.64] ;  /* 0x00000010dada7981 */ /* 0x000f28000c1e1100 */
[----:B------:R-:W4:Y:S01]  /*2fa0*/  LDG.E.U8 R224, desc[UR16][R224.64] ;  /* 0x00000010e0e07981 */ /* 0x000f22000c1e1100 */
[----:B0-----:R-:W-:-:S03]  /*2fb0*/  IADD3 R24, P1, R209, UR4, RZ ;  /* 0x00000004d1187c10 */ /* 0x001fc6000ff3e0ff */
[----:B------:R-:W4:Y:S01]  /*2fc0*/  LDL R209, [R1+0xb8] ;  /* 0x0000b80001d17983 */ /* 0x000f220000100800 */
[----:B------:R-:W-:-:S03]  /*2fd0*/  IADD3.X R25, R207, UR12, RZ, P1, !PT ;  /* 0x0000000ccf197c10 */ /* 0x000fc60008ffe4ff */
[----:B------:R-:W4:Y:S01]  /*2fe0*/  LDL R207, [R1+0x138] ;  /* 0x0001380001cf7983 */ /* 0x000f220000100800 */
[----:B------:R-:W-:-:S03]  /*2ff0*/  IADD3.X R29, R204, UR12, RZ, P2, !PT ;  /* 0x0000000ccc1d7c10 */ /* 0x000fc600097fe4ff */
[----:B------:R0:W4:Y:S04]  /*3000*/  LDG.E.U8 R219, desc[UR16][R26.64] ;  /* 0x000000101adb7981 */ /* 0x000128000c1e1100 */
[----:B------:R-:W4:Y:S04]  /*3010*/  LDL R204, [R1+0x84] ;  /* 0x0000840001cc7983 */ /* 0x000f280000100800 */
[----:B------:R1:W4:Y:S01]  /*3020*/  LDG.E.U8 R214, desc[UR16][R24.64] ;  /* 0x0000001018d67981 */ /* 0x000322000c1e1100 */
[----:B0-----:R-:W-:-:S03]  /*3030*/  IADD3 R26, P1, R206, UR4, RZ ;  /* 0x00000004ce1a7c10 */ /* 0x001fc6000ff3e0ff */
[----:B------:R-:W4:Y:S04]  /*3040*/  LDL R206, [R1+0x8c] ;  /* 0x00008c0001ce7983 */ /* 0x000f280000100800 */
[----:B------:R-:W4:Y:S01]  /*3050*/  LDL R225, [R1+0xa4] ;  /* 0x0000a40001e17983 */ /* 0x000f220000100800 */
[----:B-1----:R-:W-:-:S03]  /*3060*/  IADD3 R24, P2, R203, UR4, RZ ;  /* 0x00000004cb187c10 */ /* 0x002fc6000ff5e0ff */
[----:B------:R-:W4:Y:S04]  /*3070*/  LDL R203, [R1+0x88] ;  /* 0x0000880001cb7983 */ /* 0x000f280000100800 */
[----:B------:R-:W4:Y:S01]  /*3080*/  LDG.E.U8 R217, desc[UR16][R28.64] ;  /* 0x000000101cd97981 */ /* 0x000f22000c1e1100 */
[----:B--2---:R-:W-:-:S03]  /*3090*/  IADD3.X R27, R201, UR12, RZ, P1, !PT ;  /* 0x0000000cc91b7c10 */ /* 0x004fc60008ffe4ff */
[----:B------:R-:W2:Y:S01]  /*30a0*/  LDL R201, [R1+0x80] ;  /* 0x0000800001c97983 */ /* 0x000ea20000100800 */
[----:B---3--:R-:W-:-:S03]  /*30b0*/  IADD3 R210, P1, R199, UR4, RZ ;  /* 0x00000004c7d27c10 */ /* 0x008fc6000ff3e0ff */
[----:B------:R-:W3:Y:S01]  /*30c0*/  LDL R199, [R1+0x94] ;  /* 0x0000940001c77983 */ /* 0x000ee20000100800 */
[----:B-----5:R-:W-:-:S03]  /*30d0*/  IADD3.X R25, R202, UR12, RZ, P2, !PT ;  /* 0x0000000cca197c10 */ /* 0x020fc600097fe4ff */
[----:B------:R-:W5:Y:S01]  /*30e0*/  LDL R202, [R1+0x9c] ;  /* 0x00009c0001ca7983 */ /* 0x000f620000100800 */
[----:B------:R-:W-:-:S03]  /*30f0*/  IADD3.X R211, R220, UR12, RZ, P1, !PT ;  /* 0x0000000cdcd37c10 */ /* 0x000fc60008ffe4ff */
[----:B------:R0:W5:Y:S04]  /*3100*/  LDG.E.U8 R213, desc[UR16][R26.64] ;  /* 0x000000101ad57981 */ /* 0x000168000c1e1100 */
[----:B------:R-:W5:Y:S04]  /*3110*/  LDG.E.U8 R210, desc[UR16][R210.64] ;  /* 0x00000010d2d27981 */ /* 0x000f68000c1e1100 */
[----:B------:R-:W5:Y:S01]  /*3120*/  LDL R220, [R1+0xdc] ;  /* 0x0000dc0001dc7983 */ /* 0x000f620000100800 */
[----:B0-----:R-:W-:Y:S02]  /*3130*/  IADD3 R26, P2, R222, UR4, RZ ;  /* 0x00000004de1a7c10 */ /* 0x001fe4000ff5e0ff */
[----:B------:R-:W-:-:S02]  /*3140*/  IADD3 R222, P3, R221, UR4, RZ ;  /* 0x00000004ddde7c10 */ /* 0x000fc4000ff7e0ff */
[----:B------:R4:W5:Y:S02]  /*3150*/  LDG.E.U8 R221, desc[UR16][R24.64] ;  /* 0x0000001018dd7981 */ /* 0x000964000c1e1100 */
[----:B----4-:R-:W-:Y:S02]  /*3160*/  IADD3 R24, P1, R212, UR4, RZ ;  /* 0x00000004d4187c10 */ /* 0x010fe4000ff3e0ff */
[----:B------:R-:W-:-:S05]  /*3170*/  IADD3.X R223, R208, UR12, RZ, P3, !PT ;  /* 0x0000000cd0df7c10 */ /* 0x000fca0009ffe4ff */
[----:B------:R-:W4:Y:S01]  /*3180*/  LDG.E.U8 R222, desc[UR16][R222.64] ;  /* 0x00000010dede7981 */ /* 0x000f22000c1e1100 */
[----:B------:R-:W-:Y:S02]  /*3190*/  IADD3.X R25, R207, UR12, RZ, P1, !PT ;  /* 0x0000000ccf197c10 */ /* 0x000fe40008ffe4ff */
[----:B------:R-:W-:Y:S01]  /*31a0*/  IADD3.X R27, R209, UR12, RZ, P2, !PT ;  /* 0x0000000cd11b7c10 */ /* 0x000fe200097fe4ff */
[----:B------:R-:W4:Y:S04]  /*31b0*/  LDL R207, [R1+0xc8] ;  /* 0x0000c80001cf7983 */ /* 0x000f280000100800 */
[----:B------:R0:W4:Y:S04]  /*31c0*/  LDG.E.U8 R211, desc[UR16][R24.64] ;  /* 0x0000001018d37981 */ /* 0x000128000c1e1100 */
[----:B------:R3:W4:Y:S01]  /*31d0*/  LDG.E.U8 R212, desc[UR16][R26.64] ;  /* 0x000000101ad47981 */ /* 0x000722000c1e1100 */
[----:B0-----:R-:W-:-:S02]  /*31e0*/  IADD3 R24, P1, R204, UR4, RZ ;  /* 0x00000004cc187c10 */ /* 0x001fc4000ff3e0ff */
[----:B------:R-:W-:Y:S01]  /*31f0*/  IADD3 R208, P2, R206, UR4, RZ ;  /* 0x00000004ced07c10 */ /* 0x000fe2000ff5e0ff */
[----:B------:R-:W4:Y:S04]  /*3200*/  LDL R204, [R1+0xc0] ;  /* 0x0000c00001cc7983 */ /* 0x000f280000100800 */
[----:B------:R-:W4:Y:S01]  /*3210*/  LDL R206, [R1+0x104] ;  /* 0x0001040001ce7983 */ /* 0x000f220000100800 */
[----:B------:R-:W-:-:S05]  /*3220*/  IADD3.X R209, R203, UR12, RZ, P2, !PT ;  /* 0x0000000ccbd17c10 */ /* 0x000fca00097fe4ff */
[----:B------:R-:W4:Y:S01]  /*3230*/  LDG.E.U8 R208, desc[UR16][R208.64] ;  /* 0x00000010d0d07981 */ /* 0x000f22000c1e1100 */
[----:B--2---:R-:W-:-:S03]  /*3240*/  IADD3.X R25, R201, UR12, RZ, P1, !PT ;  /* 0x0000000cc9197c10 */ /* 0x004fc60008ffe4ff */
[----:B------:R-:W2:Y:S01]  /*3250*/  LDL R201, [R1+0xd0] ;  /* 0x0000d00001c97983 */ /* 0x000ea20000100800 */
[----:B---3--:R-:W-:-:S03]  /*3260*/  IADD3 R26, P1, R199, UR4, RZ ;  /* 0x00000004c71a7c10 */ /* 0x008fc6000ff3e0ff */
[----:B------:R0:W3:Y:S01]  /*3270*/  LDG.E.U8 R223, desc[UR16][R24.64] ;  /* 0x0000001018df7981 */ /* 0x0000e2000c1e1100 */
[----:B------:R-:W-:Y:S02]  /*3280*/  IADD3.X R27, R231, UR12, RZ, P1, !PT ;  /* 0x0000000ce71b7c10 */ /* 0x000fe40008ffe4ff */
[----:B-----5:R-:W-:Y:S01]  /*3290*/  IADD3 R202, P2, R202, UR4, RZ ;  /* 0x00000004caca7c10 */ /* 0x020fe2000ff5e0ff */
[----:B------:R-:W5:Y:S04]  /*32a0*/  LDL R231, [R1+0x144] ;  /* 0x0001440001e77983 */ /* 0x000f680000100800 */
[----:B------:R-:W3:Y:S01]  /*32b0*/  LDL R199, [R1+0xd8] ;  /* 0x0000d80001c77983 */ /* 0x000ee20000100800 */
[----:B0-----:R-:W-:-:S03]  /*32c0*/  IADD3 R24, P1, R225, UR4, RZ ;  /* 0x00000004e1187c10 */ /* 0x001fc6000ff3e0ff */
[----:B------:R-:W2:Y:S01]  /*32d0*/  LDL R225, [R1+0x100] ;  /* 0x0001000001e17983 */ /* 0x000ea20000100800 */
[----:B------:R-:W-:Y:S02]  /*32e0*/  IADD3.X R203, R230, UR12, RZ, P2, !PT ;  /* 0x0000000ce6cb7c10 */ /* 0x000fe400097fe4ff */
[----:B------:R-:W-:Y:S01]  /*32f0*/  IADD3 R30, P2, R228, UR4, RZ ;  /* 0x00000004e41e7c10 */ /* 0x000fe2000ff5e0ff */
[----:B------:R-:W3:Y:S04]  /*3300*/  LDL R230, [R1+0xe4] ;  /* 0x0000e40001e67983 */ /* 0x000ee80000100800 */
[----:B------:R-:W3:Y:S01]  /*3310*/  LDL R228, [R1+0x140] ;  /* 0x0001400001e47983 */ /* 0x000ee20000100800 */
[----:B------:R-:W-:Y:S02]  /*3320*/  IADD3.X R25, R229, UR12, RZ, P1, !PT ;  /* 0x0000000ce5197c10 */ /* 0x000fe40008ffe4ff */
[----:B------:R-:W-:Y:S01]  /*3330*/  IADD3 R28, P1, R226, UR4, RZ ;  /* 0x00000004e21c7c10 */ /* 0x000fe2000ff3e0ff */
[----:B------:R-:W3:Y:S04]  /*3340*/  LDL R229, [R1+0x10c] ;  /* 0x00010c0001e57983 */ /* 0x000ee80000100800 */
[----:B------:R-:W3:Y:S04]  /*3350*/  LDL R226, [R1+0xe0] ;  /* 0x0000e00001e27983 */ /* 0x000ee80000100800 */
[----:B------:R0:W3:Y:S04]  /*3360*/  LDG.E.U8 R209, desc[UR16][R26.64] ;  /* 0x000000101ad17981 */ /* 0x0000e8000c1e1100 */
[----:B------:R-:W3:Y:S01]  /*3370*/  LDG.E.U8 R202, desc[UR16][R202.64] ;  /* 0x00000010caca7981 */ /* 0x000ee2000c1e1100 */
[----:B0-----:R-:W-:-:S03]  /*3380*/  IADD3 R26, P3, R227, UR4, RZ ;  /* 0x00000004e31a7c10 */ /* 0x001fc6000ff7e0ff */
[----:B------:R-:W3:Y:S01]  /*3390*/  LDL R227, [R1+0x108] ;  /* 0x0001080001e37983 */ /* 0x000ee20000100800 */
[----:B----4-:R-:W-:-:S05]  /*33a0*/  IADD3.X R29, R207, UR12, RZ, P1, !PT ;  /* 0x0000000ccf1d7c10 */ /* 0x010fca0008ffe4ff */
[----:B------:R-:W4:Y:S01]  /*33b0*/  LDG.E.U8 R203, desc[UR16][R28.64] ;  /* 0x000000101ccb7981 */ /* 0x000f22000c1e1100 */
[----:B------:R-:W-:-:S04]  /*33c0*/  IADD3 R206, P1, R206, UR4, RZ ;  /* 0x00000004cece7c10 */ /* 0x000fc8000ff3e0ff */
[----:B--2---:R-:W-:-:S05]  /*33d0*/  IADD3.X R207, R225, UR12, RZ, P1, !PT ;  /* 0x0000000ce1cf7c10 */ /* 0x004fca0008ffe4ff */
[----:B------:R5:W2:Y:S02]  /*33e0*/  LDG.E.U8 R225, desc[UR16][R206.64] ;  /* 0x00000010cee17981 */ /* 0x000aa4000c1e1100 */
[----:B-----5:R-:W-:Y:S02]  /*33f0*/  IADD3 R206, P1, R231, UR4, RZ ;  /* 0x00000004e7ce7c10 */ /* 0x020fe4000ff3e0ff */
[----:B------:R-:W5:Y:S02]  /*3400*/  LDL R231, [R1+0x148] ;  /* 0x0001480001e77983 */ /* 0x000f640000100800 */
[----:B---3--:R-:W-:Y:S02]  /*3410*/  IADD3.X R207, R228, UR12, RZ, P1, !PT ;  /* 0x0000000ce4cf7c10 */ /* 0x008fe40008ffe4ff */
[----:B------:R-:W3:Y:S04]  /*3420*/  LDL R228, [R1+0x110] ;  /* 0x0001100001e47983 */ /* 0x000ee80000100800 */
[----:B------:R0:W4:Y:S02]  /*3430*/  LDG.E.U8 R234, desc[UR16][R206.64] ;  /* 0x00000010ceea7981 */ /* 0x000124000c1e1100 */
[----:B0-----:R-:W-:-:S02]  /*3440*/  IADD3 R206, P1, R230, UR4, RZ ;  /* 0x00000004e6ce7c10 */ /* 0x001fc4000ff3e0ff */
[----:B------:R-:W2:Y:S02]  /*3450*/  LDL R230, [R1+0x120] ;  /* 0x0001200001e67983 */ /* 0x000ea40000100800 */
[----:B------:R-:W-:-:S05]  /*3460*/  IADD3.X R207, R226, UR12, RZ, P1, !PT ;  /* 0x0000000ce2cf7c10 */ /* 0x000fca0008ffe4ff */
[----:B------:R0:W4:Y:S02]  /*3470*/  LDG.E.U8 R226, desc[UR16][R206.64] ;  /* 0x00000010cee27981 */ /* 0x000124000c1e1100 */
[----:B0-----:R-:W-:Y:S02]  /*3480*/  IADD3 R206, P1, R229, UR4, RZ ;  /* 0x00000004e5ce7c10 */ /* 0x001fe4000ff3e0ff */
[----:B------:R-:W5:Y:S02]  /*3490*/  LDL R229, [R1+0x118] ;  /* 0x0001180001e57983 */ /* 0x000f640000100800 */
[----:B------:R-:W-:-:S05]  /*34a0*/  IADD3.X R207, R227, UR12, RZ, P1, !PT ;  /* 0x0000000ce3cf7c10 */ /* 0x000fca0008ffe4ff */
[----:B------:R0:W4:Y:S02]  /*34b0*/  LDG.E.U8 R227, desc[UR16][R206.64] ;  /* 0x00000010cee37981 */ /* 0x000124000c1e1100 */
[----:B0-----:R-:W-:Y:S02]  /*34c0*/  IADD3 R206, P1, R232, UR4, RZ ;  /* 0x00000004e8ce7c10 */ /* 0x001fe4000ff3e0ff */
[----:B------:R-:W4:Y:S01]  /*34d0*/  LDL R232, [R1+0x150] ;  /* 0x0001500001e87983 */ /* 0x000f220000100800 */
[----:B------:R-:W-:-:S03]  /*34e0*/  IADD3.X R31, R204, UR12, RZ, P2, !PT ;  /* 0x0000000ccc1f7c10 */ /* 0x000fc600097fe4ff */
[----:B------:R0:W4:Y:S01]  /*34f0*/  LDG.E.U8 R204, desc[UR16][R24.64] ;  /* 0x0000001018cc7981 */ /* 0x000122000c1e1100 */
[----:B------:R-:W-:Y:S02]  /*3500*/  IADD3.X R27, R201, UR12, RZ, P3, !PT ;  /* 0x0000000cc91b7c10 */ /* 0x000fe40009ffe4ff */
[----:B0-----:R-:W-:Y:S02]  /*3510*/  IADD3 R24, P2, R220, UR4, RZ ;  /* 0x00000004dc187c10 */ /* 0x001fe4000ff5e0ff */
[----:B------:R-:W4:Y:S02]  /*3520*/  LDG.E.U8 R220, desc[UR16][R30.64] ;  /* 0x000000101edc7981 */ /* 0x000f24000c1e1100 */
[----:B------:R-:W-:Y:S02]  /*3530*/  IADD3.X R25, R199, UR12, RZ, P2, !PT ;  /* 0x0000000cc7197c10 */ /* 0x000fe400097fe4ff */
[----:B------:R-:W4:Y:S04]  /*3540*/  LDG.E.U8 R199, desc[UR16][R26.64] ;  /* 0x000000101ac77981 */ /* 0x000f28000c1e1100 */
[----:B------:R0:W4:Y:S01]  /*3550*/  LDG.E.U8 R201, desc[UR16][R24.64] ;  /* 0x0000001018c97981 */ /* 0x000122000c1e1100 */
[----:B------:R-:W-:Y:S01]  /*3560*/  UMOV UR28, UR6 ;  /* 0x00000006001c7c82 */ /* 0x000fe20008000000 */
[----:B------:R-:W-:Y:S01]  /*3570*/  UMOV UR29, 0xc0000010 ;  /* 0xc0000010001d7882 */ /* 0x000fe20000000000 */
[----:B------:R-:W-:Y:S01]  /*3580*/  UMOV UR10, UR30 ;  /* 0x0000001e000a7c82 */ /* 0x000fe20008000000 */
[----:B------:R-:W-:Y:S01]  /*3590*/  UMOV UR11, UR31 ;  /* 0x0000001f000b7c82 */ /* 0x000fe20008000000 */
[----:B0-----:R-:W-:-:S06]  /*35a0*/  WARPGROUP.ARRIVE ;  /* 0x00000000000079c5 */ /* 0x001fcc0000000000 */
[----:B------:R-:W-:-:S12]  /*35b0*/  QGMMA.64x128x32.F32.E4M3.E4M3 R88, gdesc[UR28], RZ, !UPT ;  /* 0x01e000001c5879f3 */ /* 0x000fd8000c7008ff */
[----:B------:R-:W-:Y:S01]  /*35c0*/  QGMMA.64x128x32.F32.E4M3.E4M3 R24, gdesc[UR8], RZ, !UPT, gsb0 ;  /* 0x01e00000081879f3 */ /* 0x000fe2000c0008ff */
[----:B---3--:R-:W-:-:S05]  /*35d0*/  IADD3.X R207, R228, UR12, RZ, P1, !PT ;  /* 0x0000000ce4cf7c10 */ /* 0x008fca0008ffe4ff */
[----:B------:R0:W3:Y:S02]  /*35e0*/  LDG.E.U8 R228, desc[UR16][R206.64] ;  /* 0x00000010cee47981 */ /* 0x0000e4000c1e1100 */
[----:B0-----:R-:W-:-:S04]  /*35f0*/  IADD3 R206, P1, R242, UR4, RZ ;  /* 0x00000004f2ce7c10 */ /* 0x001fc8000ff3e0ff */
[----:B-----5:R-:W-:-:S05]  /*3600*/  IADD3.X R207, R229, UR12, RZ, P1, !PT ;  /* 0x0000000ce5cf7c10 */ /* 0x020fca0008ffe4ff */
[----:B------:R0:W5:Y:S02]  /*3610*/  LDG.E.U8 R229, desc[UR16][R206.64] ;  /* 0x00000010cee57981 */ /* 0x000164000c1e1100 */
[----:B0-----:R-:W-:-:S04]  /*3620*/  IADD3 R206, P1, R241, UR4, RZ ;  /* 0x00000004f1ce7c10 */ /* 0x001fc8000ff3e0ff */
[----:B--2---:R-:W-:-:S05]  /*3630*/  IADD3.X R207, R230, UR12, RZ, P1, !PT ;  /* 0x0000000ce6cf7c10 */ /* 0x004fca0008ffe4ff */
[----:B------:R0:W2:Y:S02]  /*3640*/  LDG.E.U8 R230, desc[UR16][R206.64] ;  /* 0x00000010cee67981 */ /* 0x0000a4000c1e1100 */
[----:B0-----:R-:W-:-:S04]  /*3650*/  IADD3 R206, P1, R239, UR4, RZ ;  /* 0x00000004efce7c10 */ /* 0x001fc8000ff3e0ff */
[----:B------:R-:W-:-:S05]  /*3660*/  IADD3.X R207, R231, UR12, RZ, P1, !PT ;  /* 0x0000000ce7cf7c10 */ /* 0x000fca0008ffe4ff */
[----:B------:R0:W3:Y:S02]  /*3670*/  LDG.E.U8 R231, desc[UR16][R206.64] ;  /* 0x00000010cee77981 */ /* 0x0000e4000c1e1100 */
[----:B0-----:R-:W-:-:S04]  /*3680*/  IADD3 R206, P1, R238, UR4, RZ ;  /* 0x00000004eece7c10 */ /* 0x001fc8000ff3e0ff */
[----:B----4-:R-:W-:-:S05]  /*3690*/  IADD3.X R207, R232, UR12, RZ, P1, !PT ;  /* 0x0000000ce8cf7c10 */ /* 0x010fca0008ffe4ff */
[----:B------:R0:W4:Y:S02]  /*36a0*/  LDG.E.U8 R232, desc[UR16][R206.64] ;  /* 0x00000010cee87981 */ /* 0x000124000c1e1100 */
[----:B0-----:R-:W-:-:S04]  /*36b0*/  IADD3 R206, P1, R237, UR4, RZ ;  /* 0x00000004edce7c10 */ /* 0x001fc8000ff3e0ff */
[----:B------:R-:W-:-:S05]  /*36c0*/  IADD3.X R207, R233, UR12, RZ, P1, !PT ;  /* 0x0000000ce9cf7c10 */ /* 0x000fca0008ffe4ff */
[----:B------:R0:W2:Y:S01]  /*36d0*/  LDG.E.U8 R233, desc[UR16][R206.64] ;  /* 0x00000010cee97981 */ /* 0x0000a2000c1e1100 */
[----:B------:R-:W-:Y:S02]  /*36e0*/  WARPGROUP.DEPBAR.LE gsb0, 0x0 ;  /* 0x00008000000079c5 */ /* 0x000fe40000010000 */
[----:B0-----:R-:W-:-:S04]  /*36f0*/  IADD3 R206, P1, R236, UR4, RZ ;  /* 0x00000004ecce7c10 */ /* 0x001fc8000ff3e0ff */
[----:B------:R-:W-:-:S05]  /*3700*/  IADD3.X R207, R235, UR12, RZ, P1, !PT ;  /* 0x0000000cebcf7c10 */ /* 0x000fca0008ffe4ff */
[----:B------:R0:W2:Y:S01]  /*3710*/  LDG.E.U8 R206, desc[UR16][R206.64] ;  /* 0x00000010cece7981 */ /* 0x0000a2000c1e1100 */
[----:B------:R-:W-:Y:S01]  /*3720*/  BAR.SYNC.DEFER_BLOCKING 0x0 ;  /* 0x0000000000007b1d */ /* 0x000fe20000010000 */
[----:B0-----:R-:W-:-:S05]  /*3730*/  LOP3.LUT R207, R200, 0x20, RZ, 0x3c, !PT ;  /* 0x00000020c8cf7812 */ /* 0x001fca00078e3cff */
        /* <DEDUP_REMOVED lines=8> */
[----:B------:R0:W-:Y:S04]  /*37c0*/  STS.U8 [R207+UR15+0x1100], R210 ;  /* 0x001100d2cf007988 */ /* 0x0001e8000800000f */
[----:B------:R-:W-:Y:S04]  /*37d0*/  STS.U8 [R207+UR15+0x1500], R212 ;  /* 0x001500d4cf007988 */ /* 0x000fe8000800000f */
[----:B------:R-:W-:Y:S01]  /*37e0*/  STS.U8 [R207+UR15+0x1900], R222 ;  /* 0x001900decf007988 */ /* 0x000fe2000800000f */
[----:B0-----:R-:W-:-:S03]  /*37f0*/  FMUL R210, R91, UR20 ;  /* 0x000000145bd27c20 */ /* 0x001fc60008400000 */
[----:B------:R0:W-:Y:S02]  /*3800*/  STS.U8 [R207+UR15+0x1d00], R211 ;  /* 0x001d00d3cf007988 */ /* 0x0001e4000800000f */
[----:B0-----:R-:W-:-:S05]  /*3810*/  FMUL R207, R90, UR20 ;  /* 0x000000145acf7c20 */ /* 0x001fca0008400000 */
[----:B------:R-:W-:Y:S01]  /*3820*/  FMNMX R207, R207, R210, !PT ;  /* 0x000000d2cfcf7209 */ /* 0x000fe20007800000 */
[----:B------:R-:W-:-:S05]  /*3830*/  FMUL R210, R94, UR20 ;  /* 0x000000145ed27c20 */ /* 0x000fca0008400000 */
        /* <DEDUP_REMOVED lines=57> */
[----:B------:R-:W-:Y:S01]  /*3bd0*/  FMUL R207, R151, UR20 ;  /* 0x0000001497cf7c20 */ /* 0x000fe20008400000 */
[----:B------:R-:W-:-:S04]  /*3be0*/  LOP3.LUT R211, R200, 0x30, RZ, 0x3c, !PT ;  /* 0x00000030c8d37812 */ /* 0x000fc800078e3cff */
[----:B------:R-:W-:Y:S01]  /*3bf0*/  FMNMX R207, R207, R210, !PT ;  /* 0x000000d2cfcf7209 */ /* 0x000fe20007800000 */
[----:B------:R-:W-:Y:S04]  /*3c00*/  STS.U8 [R211+UR15+0x1180], R223 ;  /* 0x001180dfd3007988 */ /* 0x000fe8000800000f */
[----:B------:R-:W0:Y:S01]  /*3c10*/  SHFL.BFLY PT, R212, R207, 0x2, 0x1f ;  /* 0x0c401f00cfd47f89 */ /* 0x000e2200000e0000 */
[----:B------:R-:W-:-:S03]  /*3c20*/  FMUL R210, R88, UR20 ;  /* 0x0000001458d27c20 */ /* 0x000fc60008400000 */
[----:B------:R-:W-:Y:S04]  /*3c30*/  STS.U8 [R211+UR15+0x1580], R220 ;  /* 0x001580dcd3007988 */ /* 0x000fe8000800000f */
[----:B------:R-:W-:Y:S04]  /*3c40*/  STS.U8 [R211+UR15+0x1980], R225 ;  /* 0x001980e1d3007988 */ /* 0x000fe8000800000f */
[----:B------:R1:W-:Y:S02]  /*3c50*/  STS.U8 [R211+UR15+0x1d80], R234 ;  /* 0x001d80ead3007988 */ /* 0x0003e4000800000f */
[----:B-1----:R-:W-:-:S05]  /*3c60*/  FMUL R211, R89, UR20 ;  /* 0x0000001459d37c20 */ /* 0x002fca0008400000 */
[----:B------:R-:W-:Y:S01]  /*3c70*/  FMNMX R210, R210, R211, !PT ;  /* 0x000000d3d2d27209 */ /* 0x000fe20007800000 */
[----:B------:R-:W-:-:S05]  /*3c80*/  FMUL R211, R92, UR20 ;  /* 0x000000145cd37c20 */ /* 0x000fca0008400000 */
[----:B------:R-:W-:Y:S01]  /*3c90*/  FMNMX R210, R211, R210, !PT ;  /* 0x000000d2d3d27209 */ /* 0x000fe20007800000 */
[----:B------:R-:W-:Y:S01]  /*3ca0*/  FMUL R211, R93, UR20 ;  /* 0x000000145dd37c20 */ /* 0x000fe20008400000 */
[----:B0-----:R-:W-:-:S04]  /*3cb0*/  FMNMX R207, R207, R212, !PT ;  /* 0x000000d4cfcf7209 */ /* 0x001fc80007800000 */
[----:B------:R-:W-:Y:S01]  /*3cc0*/  FMNMX R210, R211, R210, !PT ;  /* 0x000000d2d3d27209 */ /* 0x000fe20007800000 */
[----:B------:R-:W-:Y:S01]  /*3cd0*/  FMUL R211, R96, UR20 ;  /* 0x0000001460d37c20 */ /* 0x000fe20008400000 */
[----:B------:R-:W-:-:S04]  /*3ce0*/  FMUL R212, R97, UR20 ;  /* 0x0000001461d47c20 */ /* 0x000fc80008400000 */
[----:B------:R-:W-:Y:S02]  /*3cf0*/  FMNMX R211, R211, R210, !PT ;  /* 0x000000d2d3d37209 */ /* 0x000fe40007800000 */
[----:B------:R-:W0:Y:S02]  /*3d00*/  SHFL.BFLY PT, R210, R207, 0x1, 0x1f ;  /* 0x0c201f00cfd27f89 */ /* 0x000e2400000e0000 */
[----:B------:R-:W-:Y:S01]  /*3d10*/  FMNMX R211, R212, R211, !PT ;  /* 0x000000d3d4d37209 */ /* 0x000fe20007800000 */
[----:B------:R-:W-:-:S05]  /*3d20*/  FMUL R212, R100, UR20 ;  /* 0x0000001464d47c20 */ /* 0x000fca0008400000 */
[----:B------:R-:W-:Y:S01]  /*3d30*/  FMNMX R211, R212, R211, !PT ;  /* 0x000000d3d4d37209 */ /* 0x000fe20007800000 */
[----:B------:R-:W-:Y:S01]  /*3d40*/  FMUL R212, R101, UR20 ;  /* 0x0000001465d47c20 */ /* 0x000fe20008400000 */
[----:B------:R-:W-:Y:S01]  /*3d50*/  FMUL R213, R27, UR20 ;  /* 0x000000141bd57c20 */ /* 0x000fe20008400000 */
[----:B------:R-:W-:-:S03]  /*3d60*/  FMUL R214, R104, UR20 ;  /* 0x0000001468d67c20 */ /* 0x000fc60008400000 */
[----:B------:R-:W-:Y:S01]  /*3d70*/  FMNMX R211, R212, R211, !PT ;  /* 0x000000d3d4d37209 */ /* 0x000fe20007800000 */
[----:B------:R-:W-:-:S03]  /*3d80*/  FMUL R212, R26, UR20 ;  /* 0x000000141ad47c20 */ /* 0x000fc60008400000 */
[----:B------:R-:W-:Y:S02]  /*3d90*/  FMNMX R211, R214, R211, !PT ;  /* 0x000000d3d6d37209 */ /* 0x000fe40007800000 */
[----:B------:R-:W-:Y:S01]  /*3da0*/  FMNMX R212, R212, R213, !PT ;  /* 0x000000d5d4d47209 */ /* 0x000fe20007800000 */
[----:B------:R-:W-:Y:S01]  /*3db0*/  FMUL R213, R105, UR20 ;  /* 0x0000001469d57c20 */ /* 0x000fe20008400000 */
[----:B0-----:R-:W-:Y:S01]  /*3dc0*/  FMNMX R207, R207, R210, !PT ;  /* 0x000000d2cfcf7209 */ /* 0x001fe20007800000 */
[----:B------:R-:W-:-:S03]  /*3dd0*/  FMUL R210, R30, UR20 ;  /* 0x000000141ed27c20 */ /* 0x000fc60008400000 */
[----:B------:R-:W-:Y:S02]  /*3de0*/  FMNMX R211, R213, R211, !PT ;  /* 0x000000d3d5d37209 */ /* 0x000fe40007800000 */
        /* <DEDUP_REMOVED lines=42> */
[----:B------:R-:W-:-:S04]  /*4090*/  FMUL R213, R31, UR20 ;  /* 0x000000141fd57c20 */ /* 0x000fc80008400000 */
[----:B------:R-:W-:Y:S01]  /*40a0*/  FMNMX R211, R212, R211, !PT ;  /* 0x000000d3d4d37209 */ /* 0x000fe20007800000 */
[----:B------:R-:W-:Y:S01]  /*40b0*/  FMUL R212, R149, UR20 ;  /* 0x0000001495d47c20 */ /* 0x000fe20008400000 */
[----:B------:R-:W-:-:S04]  /*40c0*/  FMNMX R210, R213, R210, !PT ;  /* 0x000000d2d5d27209 */ /* 0x000fc80007800000 */
[----:B------:R-:W-:Y:S01]  /*40d0*/  FMNMX R211, R212, R211, !PT ;  /* 0x000000d3d4d37209 */ /* 0x000fe20007800000 */
[----:B------:R-:W-:-:S05]  /*40e0*/  FMUL R212, R34, UR20 ;  /* 0x0000001422d47c20 */ /* 0x000fca0008400000 */
[----:B------:R-:W-:Y:S02]  /*40f0*/  FMNMX R210, R212, R210, !PT ;  /* 0x000000d2d4d27209 */ /* 0x000fe40007800000 */
[----:B------:R-:W0:Y:S01]  /*4100*/  SHFL.BFLY PT, R212, R211, 0x2, 0x1f ;  /* 0x0c401f00d3d47f89 */ /* 0x000e2200000e0000 */
[----:B------:R-:W-:Y:S01]  /*4110*/  FMUL R213, R35, UR20 ;  /* 0x0000001423d57c20 */ /* 0x000fe20008400000 */
[----:B------:R-:W-:-:S04]  /*4120*/  FMUL R214, R38, UR20 ;  /* 0x0000001426d67c20 */ /* 0x000fc80008400000 */
[----:B------:R-:W-:-:S04]  /*4130*/  FMNMX R213, R213, R210, !PT ;  /* 0x000000d2d5d57209 */ /* 0x000fc80007800000 */
[----:B------:R-:W-:Y:S02]  /*4140*/  FMNMX R213, R214, R213, !PT ;  /* 0x000000d5d6d57209 */ /* 0x000fe40007800000 */
[----:B0-----:R-:W-:Y:S01]  /*4150*/  FMNMX R211, R211, R212, !PT ;  /* 0x000000d4d3d37209 */ /* 0x001fe20007800000 */
[----:B------:R-:W-:-:S05]  /*4160*/  FMUL R212, R39, UR20 ;  /* 0x0000001427d47c20 */ /* 0x000fca0008400000 */
[----:B------:R-:W-:Y:S02]  /*4170*/  FMNMX R213, R212, R213, !PT ;  /* 0x000000d5d4d57209 */ /* 0x000fe40007800000 */
[----:B------:R-:W0:Y:S01]  /*4180*/  SHFL.BFLY PT, R212, R211, 0x1, 0x1f ;  /* 0x0c201f00d3d47f89 */ /* 0x000e2200000e0000 */
[----:B------:R-:W-:-:S05]  /*4190*/  FMUL R214, R42, UR20 ;  /* 0x000000142ad67c20 */ /* 0x000fca0008400000 */
[----:B------:R-:W-:Y:S01]  /*41a0*/  FMNMX R213, R214, R213, !PT ;  /* 0x000000d5d6d57209 */ /* 0x000fe20007800000 */
[----:B------:R-:W-:Y:S01]  /*41b0*/  FMUL R214, R43, UR20 ;  /* 0x000000142bd67c20 */ /* 0x000fe20008400000 */
[----:B------:R-:W-:-:S04]  /*41c0*/  FMNMX R207, R207, R2, !PT ;  /* 0x00000002cfcf7209 */ /* 0x000fc80007800000 */
[----:B------:R-:W-:Y:S01]  /*41d0*/  FMNMX R213, R214, R213, !PT ;  /* 0x000000d5d6d57209 */ /* 0x000fe20007800000 */
[----:B------:R-:W-:Y:S01]  /*41e0*/  FMUL R214, R46, UR20 ;  /* 0x000000142ed67c20 */ /* 0x000fe20008400000 */
[----:B------:R-:W-:-:S04]  /*41f0*/  FFMA R151, R151, UR20, -R207 ;  /* 0x0000001497977c23 */ /* 0x000fc800080008cf */
[----:B------:R-:W-:Y:S02]  /*4200*/  FMNMX R213, R214, R213, !PT ;  /* 0x000000d5d6d57209 */ /* 0x000fe40007800000 */
[----:B0-----:R-:W-:Y:S01]  /*4210*/  FMNMX R211, R211, R212, !PT ;  /* 0x000000d4d3d37209 */ /* 0x001fe20007800000 */
[----:B------:R-:W-:Y:S01]  /*4220*/  FMUL R212, R47, UR20 ;  /* 0x000000142fd47c20 */ /* 0x000fe20008400000 */
[----:B------:R-:W-:Y:S02]  /*4230*/  FMUL R151, R151, 1.4426950216293334961 ;  /* 0x3fb8aa3b97977820 */ /* 0x000fe40000400000 */
[----:B------:R-:W-:Y:S02]  /*4240*/  FMNMX R211, R211, R0, !PT ;  /* 0x00000000d3d37209 */ /* 0x000fe40007800000 */
[----:B------:R-:W-:-:S03]  /*4250*/  FMNMX R212, R212, R213, !PT ;  /* 0x000000d5d4d47209 */ /* 0x000fc60007800000 */
[----:B------:R-:W-:Y:S02]  /*4260*/  FFMA R213, R88, UR20, -R211 ;  /* 0x0000001458d57c23 */ /* 0x000fe400080008d3 */
[----:B------:R0:W-:Y:S02]  /*4270*/  MUFU.EX2 R88, R151 ;  /* 0x0000009700587308 */ /* 0x0001e40000000800 */
[----:B------:R-:W-:Y:S01]  /*4280*/  FMUL R213, R213, 1.4426950216293334961 ;  /* 0x3fb8aa3bd5d57820 */ /* 0x000fe20000400000 */
[----:B0-----:R-:W-:-:S05]  /*4290*/  FMUL R151, R50, UR20 ;  /* 0x0000001432977c20 */ /* 0x001fca0008400000 */
[----:B------:R-:W-:Y:S01]  /*42a0*/  FMNMX R151, R151, R212, !PT ;  /* 0x000000d497977209 */ /* 0x000fe20007800000 */
        /* <DEDUP_REMOVED lines=88> */
[----:B------:R-:W-:Y:S01]  /*4830*/  FMUL R210, R24, UR20 ;  /* 0x0000001418d27c20 */ /* 0x000fe20008400000 */
[----:B------:R-:W-:Y:S01]  /*4840*/  FMUL R215, R25, UR20 ;  /* 0x0000001419d77c20 */ /* 0x000fe20008400000 */
[----:B0-----:R-:W-:-:S05]  /*4850*/  FMUL R212, R86, UR20 ;  /* 0x0000001456d47c20 */ /* 0x001fca0008400000 */
[----:B------:R-:W-:Y:S01]  /*4860*/  FMNMX R151, R212, R151, !PT ;  /* 0x00000097d4977209 */ /* 0x000fe20007800000 */
[----:B------:R-:W-:Y:S02]  /*4870*/  FFMA R212, R125, UR20, -R211 ;  /* 0x000000147dd47c23 */ /* 0x000fe400080008d3 */
[----:B------:R0:W-:Y:S01]  /*4880*/  MUFU.EX2 R125, R213 ;  /* 0x000000d5007d7308 */ /* 0x0001e20000000800 */
[----:B------:R-:W-:Y:S01]  /*4890*/  FMNMX R210, R210, R215, !PT ;  /* 0x000000d7d2d27209 */ /* 0x000fe20007800000 */
[----:B------:R-:W-:Y:S01]  /*48a0*/  FMUL R215, R28, UR20 ;  /* 0x000000141cd77c20 */ /* 0x000fe20008400000 */
[----:B------:R-:W-:Y:S01]  /*48b0*/  FMUL R212, R212, 1.4426950216293334961 ;  /* 0x3fb8aa3bd4d47820 */ /* 0x000fe20000400000 */
[----:B0-----:R-:W-:-:S03]  /*48c0*/  FMUL R213, R87, UR20 ;  /* 0x0000001457d57c20 */ /* 0x001fc60008400000 */
[----:B------:R-:W-:Y:S02]  /*48d0*/  FMNMX R210, R215, R210, !PT ;  /* 0x000000d2d7d27209 */ /* 0x000fe40007800000 */
[----:B------:R-:W-:Y:S01]  /*48e0*/  FMNMX R151, R213, R151, !PT ;  /* 0x00000097d5977209 */ /* 0x000fe20007800000 */
[----:B------:R-:W-:Y:S02]  /*48f0*/  FFMA R213, R128, UR20, -R211 ;  /* 0x0000001480d57c23 */ /* 0x000fe400080008d3 */
[----:B------:R0:W-:Y:S02]  /*4900*/  MUFU.EX2 R128, R212 ;  /* 0x000000d400807308 */ /* 0x0001e40000000800 */
[----:B0-----:R-:W-:-:S05]  /*4910*/  FMUL R212, R29, UR20 ;  /* 0x000000141dd47c20 */ /* 0x001fca0008400000 */
[----:B------:R-:W-:Y:S02]  /*4920*/  FMNMX R212, R212, R210, !PT ;  /* 0x000000d2d4d47209 */ /* 0x000fe40007800000 */
[----:B------:R-:W0:Y:S01]  /*4930*/  SHFL.BFLY PT, R210, R151, 0x2, 0x1f ;  /* 0x0c401f0097d27f89 */ /* 0x000e2200000e0000 */
[----:B------:R-:W-:Y:S01]  /*4940*/  FMUL R213, R213, 1.4426950216293334961 ;  /* 0x3fb8aa3bd5d57820 */ /* 0x000fe20000400000 */
[----:B------:R-:W-:-:S03]  /*4950*/  FFMA R215, R129, UR20, -R211 ;  /* 0x0000001481d77c23 */ /* 0x000fc600080008d3 */
[----:B------:R1:W-:Y:S01]  /*4960*/  MUFU.EX2 R129, R213 ;  /* 0x000000d500817308 */ /* 0x0003e20000000800 */
[----:B------:R-:W-:Y:S01]  /*4970*/  FMUL R215, R215, 1.4426950216293334961 ;  /* 0x3fb8aa3bd7d77820 */ /* 0x000fe20000400000 */
[----:B------:R-:W-:Y:S01]  /*4980*/  FFMA R214, R132, UR20, -R211 ;  /* 0x0000001484d67c23 */ /* 0x000fe200080008d3 */
[----:B-1----:R-:W-:-:S05]  /*4990*/  FMUL R213, R32, UR20 ;  /* 0x0000001420d57c20 */ /* 0x002fca0008400000 */
[----:B------:R1:W-:Y:S01]  /*49a0*/  MUFU.EX2 R132, R215 ;  /* 0x000000d700847308 */ /* 0x0003e20000000800 */
[----:B------:R-:W-:Y:S01]  /*49b0*/  FMNMX R212, R213, R212, !PT ;  /* 0x000000d4d5d47209 */ /* 0x000fe20007800000 */
[----:B------:R-:W-:Y:S01]  /*49c0*/  FMUL R213, R33, UR20 ;  /* 0x0000001421d57c20 */ /* 0x000fe20008400000 */
[----:B-1----:R-:W-:Y:S01]  /*49d0*/  FMUL R215, R214, 1.4426950216293334961 ;  /* 0x3fb8aa3bd6d77820 */ /* 0x002fe20000400000 */
[----:B------:R-:W-:-:S03]  /*49e0*/  FFMA R214, R133, UR20, -R211 ;  /* 0x0000001485d67c23 */ /* 0x000fc600080008d3 */
[----:B------:R-:W-:Y:S01]  /*49f0*/  FMNMX R212, R213, R212, !PT ;  /* 0x000000d4d5d47209 */ /* 0x000fe20007800000 */
[----:B------:R-:W-:Y:S01]  /*4a00*/  FMUL R213, R36, UR20 ;  /* 0x0000001424d57c20 */ /* 0x000fe20008400000 */
[----:B0-----:R-:W-:Y:S01]  /*4a10*/  FMNMX R151, R151, R210, !PT ;  /* 0x000000d297977209 */ /* 0x001fe20007800000 */
[--C-:B------:R-:W-:Y:S01]  /*4a20*/  FFMA R210, R137, UR20, -R211.reuse ;  /* 0x0000001489d27c23 */ /* 0x100fe200080008d3 */
[----:B------:R0:W-:Y:S02]  /*4a30*/  MUFU.EX2 R133, R215 ;  /* 0x000000d700857308 */ /* 0x0001e40000000800 */
[----:B------:R-:W-:Y:S01]  /*4a40*/  FMNMX R212, R213, R212, !PT ;  /* 0x000000d4d5d47209 */ /* 0x000fe20007800000 */
[----:B------:R-:W-:Y:S01]  /*4a50*/  FMUL R210, R210, 1.4426950216293334961 ;  /* 0x3fb8aa3bd2d27820 */ /* 0x000fe20000400000 */
[----:B------:R-:W-:Y:S01]  /*4a60*/  FMUL R213, R37, UR20 ;  /* 0x0000001425d57c20 */ /* 0x000fe20008400000 */
[----:B0-----:R-:W-:Y:S01]  /*4a70*/  FMUL R215, R214, 1.4426950216293334961 ;  /* 0x3fb8aa3bd6d77820 */ /* 0x001fe20000400000 */
[----:B------:R-:W-:-:S03]  /*4a80*/  FFMA R214, R136, UR20, -R211 ;  /* 0x0000001488d67c23 */ /* 0x000fc600080008d3 */
[----:B------:R0:W-:Y:S01]  /*4a90*/  MUFU.EX2 R136, R215 ;  /* 0x000000d700887308 */ /* 0x0001e20000000800 */
[----:B------:R-:W-:Y:S01]  /*4aa0*/  FMNMX R212, R213, R212, !PT ;  /* 0x000000d4d5d47209 */ /* 0x000fe20007800000 */
[----:B------:R-:W-:Y:S01]  /*4ab0*/  FMUL R213, R40, UR20 ;  /* 0x0000001428d57c20 */ /* 0x000fe20008400000 */
[----:B0-----:R-:W-:-:S05]  /*4ac0*/  FFMA R215, R140, UR20, -R211 ;  /* 0x000000148cd77c23 */ /* 0x001fca00080008d3 */
[----:B------:R0:W-:Y:S01]  /*4ad0*/  MUFU.EX2 R140, R210 ;  /* 0x000000d2008c7308 */ /* 0x0001e20000000800 */
[----:B------:R-:W-:Y:S01]  /*4ae0*/  FMNMX R212, R213, R212, !PT ;  /* 0x000000d4d5d47209 */ /* 0x000fe20007800000 */
[----:B0-----:R-:W0:Y:S01]  /*4af0*/  SHFL.BFLY PT, R210, R151, 0x1, 0x1f ;  /* 0x0c201f0097d27f89 */ /* 0x001e2200000e0000 */
[----:B------:R-:W-:-:S05]  /*4b00*/  FMUL R213, R41, UR20 ;  /* 0x0000001429d57c20 */ /* 0x000fca0008400000 */
[----:B------:R-:W-:Y:S01]  /*4b10*/  FMNMX R212, R213, R212, !PT ;  /* 0x000000d4d5d47209 */ /* 0x000fe20007800000 */
[----:B------:R-:W-:-:S05]  /*4b20*/  FMUL R213, R44, UR20 ;  /* 0x000000142cd57c20 */ /* 0x000fca0008400000 */
[----:B------:R-:W-:Y:S01]  /*4b30*/  FMNMX R212, R213, R212, !PT ;  /* 0x000000d4d5d47209 */ /* 0x000fe20007800000 */
[----:B------:R-:W-:-:S05]  /*4b40*/  FMUL R213, R45, UR20 ;  /* 0x000000142dd57c20 */ /* 0x000fca0008400000 */
[----:B------:R-:W-:Y:S01]  /*4b50*/  FMNMX R212, R213, R212, !PT ;  /* 0x000000d4d5d47209 */ /* 0x000fe20007800000 */
[----:B------:R-:W-:Y:S01]  /*4b60*/  FFMA R213, R149, UR20, -R211 ;  /* 0x0000001495d57c23 */ /* 0x000fe200080008d3 */
[----:B0-----:R-:W-:-:S04]  /*4b70*/  FMNMX R210, R151, R210, !PT ;  /* 0x000000d297d27209 */ /* 0x001fc80007800000 */
[----:B------:R-:W-:Y:S01]  /*4b80*/  FMNMX R149, R210, R4, !PT ;  /* 0x00000004d2957209 */ /* 0x000fe20007800000 */
[----:B------:R-:W-:Y:S01]  /*4b90*/  FMUL R210, R213, 1.4426950216293334961 ;  /* 0x3fb8aa3bd5d27820 */ /* 0x000fe20000400000 */
[----:B------:R-:W-:-:S03]  /*4ba0*/  FMUL R213, R48, UR20 ;  /* 0x0000001430d57c20 */ /* 0x000fc60008400000 */
[--C-:B------:R-:W-:Y:S02]  /*4bb0*/  FFMA R26, R26, UR20, -R149.reuse ;  /* 0x000000141a1a7c23 */ /* 0x100fe40008000895 */
[----:B------:R-:W-:Y:S02]  /*4bc0*/  FMNMX R213, R213, R212, !PT ;  /* 0x000000d4d5d57209 */ /* 0x000fe40007800000 */
[----:B------:R-:W-:Y:S01]  /*4bd0*/  FMUL R212, R26, 1.4426950216293334961 ;  /* 0x3fb8aa3b1ad47820 */ /* 0x000fe20000400000 */
[----:B------:R-:W-:Y:S01]  /*4be0*/  FMUL R26, R49, UR20 ;  /* 0x00000014311a7c20 */ /* 0x000fe20008400000 */
[----:B------:R-:W-:-:S04]  /*4bf0*/  FFMA R27, R27, UR20, -R149 ;  /* 0x000000141b1b7c23 */ /* 0x000fc80008000895 */
[----:B------:R-:W-:Y:S01]  /*4c00*/  FMNMX R26, R26, R213, !PT ;  /* 0x000000d51a1a7209 */ /* 0x000fe20007800000 */
[----:B------:R-:W-:Y:S01]  /*4c10*/  FMUL R213, R27, 1.4426950216293334961 ;  /* 0x3fb8aa3b1bd57820 */ /* 0x000fe20000400000 */
        /* <DEDUP_REMOVED lines=21> */
[----:B------:R-:W-:-:S04]  /*4d70*/  FMUL R214, R214, 1.4426950216293334961 ;  /* 0x3fb8aa3bd6d67820 */ /* 0x000fc80000400000 */
[----:B------:R-:W-:Y:S01]  /*4d80*/  FMNMX R26, R27, R26, !PT ;  /* 0x0000001a1b1a7209 */ /* 0x000fe20007800000 */
[----:B------:R-:W-:Y:S01]  /*4d90*/  FMUL R27, R73, UR20 ;  /* 0x00000014491b7c20 */ /* 0x000fe20008400000 */
[----:B------:R0:W-:Y:S01]  /*4da0*/  MUFU.EX2 R137, R214 ;  /* 0x000000d600897308 */ /* 0x0001e20000000800 */
[----:B------:R-:W-:-:S03]  /*4db0*/  FMUL R215, R215, 1.4426950216293334961 ;  /* 0x3fb8aa3bd7d77820 */ /* 0x000fc60000400000 */
[----:B------:R-:W-:Y:S01]  /*4dc0*/  FMNMX R26, R27, R26, !PT ;  /* 0x0000001a1b1a7209 */ /* 0x000fe20007800000 */
[----:B------:R-:W-:Y:S01]  /*4dd0*/  FMUL R27, R76, UR20 ;  /* 0x000000144c1b7c20 */ /* 0x000fe20008400000 */
[----:B0-----:R-:W-:-:S04]  /*4de0*/  FFMA R214, R141, UR20, -R211 ;  /* 0x000000148dd67c23 */ /* 0x001fc800080008d3 */
[----:B------:R-:W-:Y:S01]  /*4df0*/  FMNMX R26, R27, R26, !PT ;  /* 0x0000001a1b1a7209 */ /* 0x000fe20007800000 */
[----:B------:R0:W-:Y:S01]  /*4e00*/  MUFU.EX2 R141, R215 ;  /* 0x000000d7008d7308 */ /* 0x0001e20000000800 */
[----:B------:R-:W-:Y:S01]  /*4e10*/  FMUL R27, R77, UR20 ;  /* 0x000000144d1b7c20 */ /* 0x000fe20008400000 */
[----:B------:R-:W-:Y:S01]  /*4e20*/  FFMA R30, R30, UR20, -R149 ;  /* 0x000000141e1e7c23 */ /* 0x000fe20008000895 */
[----:B0-----:R-:W-:Y:S01]  /*4e30*/  FMUL R215, R214, 1.4426950216293334961 ;  /* 0x3fb8aa3bd6d77820 */ /* 0x001fe20000400000 */
[----:B------:R-:W-:Y:S02]  /*4e40*/  FFMA R214, R144, UR20, -R211 ;  /* 0x0000001490d67c23 */ /* 0x000fe400080008d3 */
[----:B------:R-:W-:Y:S02]  /*4e50*/  FMNMX R26, R27, R26, !PT ;  /* 0x0000001a1b1a7209 */ /* 0x000fe40007800000 */
[----:B------:R0:W-:Y:S01]  /*4e60*/  MUFU.EX2 R144, R215 ;  /* 0x000000d700907308 */ /* 0x0001e20000000800 */
[----:B------:R-:W-:Y:S01]  /*4e70*/  FMUL R214, R214, 1.4426950216293334961 ;  /* 0x3fb8aa3bd6d67820 */ /* 0x000fe20000400000 */
[----:B------:R-:W-:Y:S01]  /*4e80*/  FMUL R30, R30, 1.4426950216293334961 ;  /* 0x3fb8aa3b1e1e7820 */ /* 0x000fe20000400000 */
[----:B------:R-:W-:Y:S01]  /*4e90*/  FFMA R31, R31, UR20, -R149 ;  /* 0x000000141f1f7c23 */ /* 0x000fe20008000895 */
[----:B------:R-:W-:Y:S01]  /*4ea0*/  FMUL R27, R80, UR20 ;  /* 0x00000014501b7c20 */ /* 0x000fe20008400000 */
[----:B0-----:R-:W-:-:S02]  /*4eb0*/  FFMA R215, R145, UR20, -R211 ;  /* 0x0000001491d77c23 */ /* 0x001fc400080008d3 */
[----:B------:R-:W-:Y:S01]  /*4ec0*/  FMUL R31, R31, 1.4426950216293334961 ;  /* 0x3fb8aa3b1f1f7820 */ /* 0x000fe20000400000 */
[----:B------:R-:W-:Y:S01]  /*4ed0*/  MUFU.EX2 R145, R214 ;  /* 0x000000d600917308 */ /* 0x000fe20000000800 */
[----:B------:R-:W-:Y:S01]  /*4ee0*/  FMUL R215, R215, 1.4426950216293334961 ;  /* 0x3fb8aa3bd7d77820 */ /* 0x000fe20000400000 */
[----:B------:R-:W-:Y:S01]  /*4ef0*/  FMNMX R26, R27, R26, !PT ;  /* 0x0000001a1b1a7209 */ /* 0x000fe20007800000 */
[----:B------:R-:W-:Y:S01]  /*4f00*/  FFMA R151, R148, UR20, -R211 ;  /* 0x0000001494977c23 */ /* 0x000fe200080008d3 */
[----:B------:R-:W-:-:S04]  /*4f10*/  FMUL R27, R81, UR20 ;  /* 0x00000014511b7c20 */ /* 0x000fc80008400000 */
[----:B------:R0:W-:Y:S01]  /*4f20*/  MUFU.EX2 R214, R30 ;  /* 0x0000001e00d67308 */ /* 0x0001e20000000800 */
[----:B------:R-:W-:Y:S01]  /*4f30*/  FMNMX R26, R27, R26, !PT ;  /* 0x0000001a1b1a7209 */ /* 0x000fe20007800000 */
[----:B0-----:R-:W-:-:S06]  /*4f40*/  FFMA R30, R58, UR20, -R149 ;  /* 0x000000143a1e7c23 */ /* 0x001fcc0008000895 */
[----:B------:R-:W-:Y:S01]  /*4f50*/  MUFU.EX2 R148, R215 ;  /* 0x000000d700947308 */ /* 0x000fe20000000800 */
[----:B------:R-:W-:-:S07]  /*4f60*/  FMUL R27, R84, UR20 ;  /* 0x00000014541b7c20 */ /* 0x000fce0008400000 */
[----:B------:R0:W-:Y:S01]  /*4f70*/  MUFU.EX2 R215, R31 ;  /* 0x0000001f00d77308 */ /* 0x0001e20000000800 */
[----:B------:R-:W-:Y:S01]  /*4f80*/  FMNMX R26, R27, R26, !PT ;  /* 0x0000001a1b1a7209 */ /* 0x000fe20007800000 */
[----:B0-----:R-:W-:Y:S01]  /*4f90*/  FMUL R31, R30, 1.4426950216293334961 ;  /* 0x3fb8aa3b1e1f7820 */ /* 0x001fe20000400000 */
[----:B------:R-:W-:-:S05]  /*4fa0*/  FFMA R30, R59, UR20, -R149 ;  /* 0x000000143b1e7c23 */ /* 0x000fca0008000895 */
[----:B------:R0:W-:Y:S01]  /*4fb0*/  MUFU.EX2 R59, R31 ;  /* 0x0000001f003b7308 */ /* 0x0001e20000000800 */
[----:B------:R-:W-:Y:S01]  /*4fc0*/  FMUL R27, R85, UR20 ;  /* 0x00000014551b7c20 */ /* 0x000fe20008400000 */
[----:B0-----:R-:W-:Y:S01]  /*4fd0*/  FMUL R31, R30, 1.4426950216293334961 ;  /* 0x3fb8aa3b1e1f7820 */ /* 0x001fe20000400000 */
[----:B------:R-:W-:-:S05]  /*4fe0*/  FFMA R30, R62, UR20, -R149 ;  /* 0x000000143e1e7c23 */ /* 0x000fca0008000895 */
[----:B------:R0:W-:Y:S01]  /*4ff0*/  MUFU.EX2 R62, R31 ;  /* 0x0000001f003e7308 */ /* 0x0001e20000000800 */
[----:B------:R-:W-:Y:S01]  /*5000*/  FMNMX R26, R27, R26, !PT ;  /* 0x0000001a1b1a7209 */ /* 0x000fe20007800000 */
[----:B0-----:R-:W-:Y:S01]  /*5010*/  FMUL R31, R30, 1.4426950216293334961 ;  /* 0x3fb8aa3b1e1f7820 */ /* 0x001fe20000400000 */
[----:B------:R-:W-:-:S04]  /*5020*/  FFMA R30, R63, UR20, -R149 ;  /* 0x000000143f1e7c23 */ /* 0x000fc80008000895 */
[----:B------:R-:W-:Y:S01]  /*5030*/  FMUL R27, R30, 1.4426950216293334961 ;  /* 0x3fb8aa3b1e1b7820 */ /* 0x000fe20000400000 */
[----:B------:R-:W-:-:S03]  /*5040*/  FFMA R30, R66, UR20, -R149 ;  /* 0x00000014421e7c23 */ /* 0x000fc60008000895 */
[----:B------:R0:W-:Y:S01]  /*5050*/  MUFU.EX2 R66, R27 ;  /* 0x0000001b00427308 */ /* 0x0001e20000000800 */
[----:B------:R-:W-:Y:S01]  /*5060*/  FMUL R30, R30, 1.4426950216293334961 ;  /* 0x3fb8aa3b1e1e7820 */ /* 0x000fe20000400000 */
[----:B0-----:R-:W0:Y:S06]  /*5070*/  SHFL.BFLY PT, R27, R26, 0x2, 0x1f ;  /* 0x0c401f001a1b7f89 */ /* 0x001e2c00000e0000 */
[----:B------:R1:W-:Y:S02]  /*5080*/  MUFU.EX2 R63, R31 ;  /* 0x0000001f003f7308 */ /* 0x0003e40000000800 */
[----:B-1----:R-:W-:-:S06]  /*5090*/  FFMA R31, R67, UR20, -R149 ;  /* 0x00000014431f7c23 */ /* 0x002fcc0008000895 */
[----:B------:R1:W-:Y:S01]  /*50a0*/  MUFU.EX2 R67, R30 ;  /* 0x0000001e00437308 */ /* 0x0003e20000000800 */
[----:B------:R-:W-:Y:S01]  /*50b0*/  FMUL R31, R31, 1.4426950216293334961 ;  /* 0x3fb8aa3b1f1f7820 */ /* 0x000fe20000400000 */
[----:B-1----:R-:W-:-:S06]  /*50c0*/  FFMA R30, R70, UR20, -R149 ;  /* 0x00000014461e7c23 */ /* 0x002fcc0008000895 */
[----:B------:R1:W-:Y:S01]  /*50d0*/  MUFU.EX2 R70, R31 ;  /* 0x0000001f00467308 */ /* 0x0003e20000000800 */
[----:B------:R-:W-:Y:S01]  /*50e0*/  FMUL R30, R30, 1.4426950216293334961 ;  /* 0x3fb8aa3b1e1e7820 */ /* 0x000fe20000400000 */
[----:B0-----:R-:W-:Y:S01]  /*50f0*/  FMNMX R26, R26, R27, !PT ;  /* 0x0000001b1a1a7209 */ /* 0x001fe20007800000 */
[----:B-1----:R-:W-:-:S05]  /*5100*/  FFMA R31, R71, UR20, -R149 ;  /* 0x00000014471f7c23 */ /* 0x002fca0008000895 */
[----:B------:R0:W-:Y:S02]  /*5110*/  MUFU.EX2 R71, R30 ;  /* 0x0000001e00477308 */ /* 0x0001e40000000800 */
[----:B0-----:R-:W-:-:S04]  /*5120*/  FFMA R30, R74, UR20, -R149 ;  /* 0x000000144a1e7c23 */ /* 0x001fc80008000895 */
[----:B------:R-:W-:Y:S01]  /*5130*/  FMUL R27, R30, 1.4426950216293334961 ;  /* 0x3fb8aa3b1e1b7820 */ /* 0x000fe20000400000 */
[----:B------:R-:W-:-:S03]  /*5140*/  FFMA R30, R75, UR20, -R149 ;  /* 0x000000144b1e7c23 */ /* 0x000fc60008000895 */
[----:B------:R0:W-:Y:S02]  /*5150*/  MUFU.EX2 R75, R27 ;  /* 0x0000001b004b7308 */ /* 0x0001e40000000800 */
[----:B0-----:R-:W0:Y:S01]  /*5160*/  SHFL.BFLY PT, R27, R26, 0x1, 0x1f ;  /* 0x0c201f001a1b7f89 */ /* 0x001e2200000e0000 */
[--C-:B------:R-:W-:Y:S01]  /*5170*/  FFMA R90, R90, UR20, -R207.reuse ;  /* 0x000000145a5a7c23 */ /* 0x100fe200080008cf */
[--C-:B------:R-:W-:Y:S01]  /*5180*/  FFMA R91, R91, UR20, -R207.reuse ;  /* 0x000000145b5b7c23 */ /* 0x100fe200080008cf */
[--C-:B------:R-:W-:Y:S01]  /*5190*/  FFMA R94, R94, UR20, -R207.reuse ;  /* 0x000000145e5e7c23 */ /* 0x100fe200080008cf */
[----:B------:R-:W-:Y:S01]  /*51a0*/  FFMA R95, R95, UR20, -R207 ;  /* 0x000000145f5f7c23 */ /* 0x000fe200080008cf */
[----:B------:R-:W-:Y:S01]  /*51b0*/  FMUL R90, R90, 1.4426950216293334961 ;  /* 0x3fb8aa3b5a5a7820 */ /* 0x000fe20000400000 */
[----:B------:R-:W-:Y:S01]  /*51c0*/  FMUL R91, R91, 1.4426950216293334961 ;  /* 0x3fb8aa3b5b5b7820 */ /* 0x000fe20000400000 */
[----:B------:R-:W-:Y:S01]  /*51d0*/  FMUL R94, R94, 1.4426950216293334961 ;  /* 0x3fb8aa3b5e5e7820 */ /* 0x000fe20000400000 */
[----:B------:R-:W-:Y:S01]  /*51e0*/  FMUL R95, R95, 1.4426950216293334961 ;  /* 0x3fb8aa3b5f5f7820 */ /* 0x000fe20000400000 */
[----:B0-----:R-:W-:Y:S01]  /*51f0*/  FMNMX R27, R26, R27, !PT ;  /* 0x0000001b1a1b7209 */ /* 0x001fe20007800000 */
[----:B------:R-:W-:-:S03]  /*5200*/  FFMA R26, R86, UR20, -R149 ;  /* 0x00000014561a7c23 */ /* 0x000fc60008000895 */
[----:B------:R-:W-:-:S05]  /*5210*/  FMNMX R86, R27, R3, !PT ;  /* 0x000000031b567209 */ /* 0x000fca0007800000 */
[--C-:B------:R-:W-:Y:S01]  /*5220*/  FFMA R24, R24, UR20, -R86.reuse ;  /* 0x0000001418187c23 */ /* 0x100fe20008000856 */
[----:B------:R-:W-:-:S03]  /*5230*/  FFMA R25, R25, UR20, -R86 ;  /* 0x0000001419197c23 */ /* 0x000fc60008000856 */
[----:B------:R-:W-:Y:S01]  /*5240*/  FMUL R24, R24, 1.4426950216293334961 ;  /* 0x3fb8aa3b18187820 */ /* 0x000fe20000400000 */
[----:B------:R-:W-:-:S03]  /*5250*/  FMUL R25, R25, 1.4426950216293334961 ;  /* 0x3fb8aa3b19197820 */ /* 0x000fc60000400000 */
[----:B------:R0:W-:Y:S08]  /*5260*/  MUFU.EX2 R237, R24 ;  /* 0x0000001800ed7308 */ /* 0x0001f00000000800 */
[----:B------:R1:W-:Y:S01]  /*5270*/  MUFU.EX2 R238, R25 ;  /* 0x0000001900ee7308 */ /* 0x0003e20000000800 */
[C---:B0-----:R-:W-:Y:S02]  /*5280*/  LOP3.LUT R24, R240.reuse, 0x1c, RZ, 0xc0, !PT ;  /* 0x0000001cf0187812 */ /* 0x041fe400078ec0ff */
[----:B-1----:R-:W-:-:S05]  /*5290*/  LOP3.LUT R25, R240, 0x1, RZ, 0xc0, !PT ;  /* 0x00000001f0197812 */ /* 0x002fca00078ec0ff */
[----:B------:R-:W-:Y:S01]  /*52a0*/  MUFU.EX2 R90, R90 ;  /* 0x0000005a005a7308 */ /* 0x000fe20000000800 */
[----:B------:R-:W-:Y:S01]  /*52b0*/  IMAD R24, R25, 0x2, R24 ;  /* 0x0000000219187824 */ /* 0x000fe200078e0218 */
[----:B------:R-:W-:-:S06]  /*52c0*/  SHF.R.U32.HI R25, RZ, 0x1, R240 ;  /* 0x00000001ff197819 */ /* 0x000fcc00000116f0 */
[----:B------:R-:W0:Y:S01]  /*52d0*/  MUFU.EX2 R91, R91 ;  /* 0x0000005b005b7308 */ /* 0x000e220000000800 */
[--C-:B------:R-:W-:Y:S01]  /*52e0*/  FFMA R98, R98, UR20, -R207.reuse ;  /* 0x0000001462627c23 */ /* 0x100fe200080008cf */
[----:B------:R-:W-:-:S06]  /*52f0*/  FFMA R99, R99, UR20, -R207 ;  /* 0x0000001463637c23 */ /* 0x000fcc00080008cf */
[----:B------:R-:W-:Y:S01]  /*5300*/  MUFU.EX2 R94, R94 ;  /* 0x0000005e005e7308 */ /* 0x000fe20000000800 */
[--C-:B------:R-:W-:Y:S01]  /*5310*/  FFMA R102, R102, UR20, -R207.reuse ;  /* 0x0000001466667c23 */ /* 0x100fe200080008cf */
[----:B------:R-:W-:-:S06]  /*5320*/  FFMA R103, R103, UR20, -R207 ;  /* 0x0000001467677c23 */ /* 0x000fcc00080008cf */
[----:B------:R-:W1:Y:S01]  /*5330*/  MUFU.EX2 R95, R95 ;  /* 0x0000005f005f7308 */ /* 0x000e620000000800 */
[--C-:B------:R-:W-:Y:S01]  /*5340*/  FFMA R106, R106, UR20, -R207.reuse ;  /* 0x000000146a6a7c23 */ /* 0x100fe200080008cf */
[--C-:B------:R-:W-:Y:S01]  /*5350*/  FFMA R107, R107, UR20, -R207.reuse ;  /* 0x000000146b6b7c23 */ /* 0x100fe200080008cf */
[--C-:B------:R-:W-:Y:S01]  /*5360*/  FFMA R110, R110, UR20, -R207.reuse ;  /* 0x000000146e6e7c23 */ /* 0x100fe200080008cf */
[----:B------:R-:W-:Y:S01]  /*5370*/  FFMA R111, R111, UR20, -R207 ;  /* 0x000000146f6f7c23 */ /* 0x000fe200080008cf */
[----:B------:R-:W-:Y:S01]  /*5380*/  SGXT.U32 R25, R25, 0x1 ;  /* 0x000000011919781a */ /* 0x000fe20000000000 */
[----:B------:R-:W-:Y:S01]  /*5390*/  FMUL R31, R31, 1.4426950216293334961 ;  /* 0x3fb8aa3b1f1f7820 */ /* 0x000fe20000400000 */
[----:B------:R-:W-:Y:S01]  /*53a0*/  FFMA R27, R87, UR20, -R149 ;  /* 0x00000014571b7c23 */ /* 0x000fe20008000895 */
[----:B------:R-:W-:Y:S01]  /*53b0*/  FMUL R98, R98, 1.4426950216293334961 ;  /* 0x3fb8aa3b62627820 */ /* 0x000fe20000400000 */
        /* <DEDUP_REMOVED lines=8> */
[----:B------:R-:W-:Y:S01]  /*5440*/  LOP3.LUT R24, R24, R25, RZ, 0xfc, !PT ;  /* 0x0000001918187212 */ /* 0x000fe200078efcff */
[----:B------:R5:W-:Y:S01]  /*5450*/  MUFU.EX2 R74, R31 ;  /* 0x0000001f004a7308 */ /* 0x000be20000000800 */
[----:B------:R-:W-:Y:S01]  /*5460*/  LOP3.LUT R25, R200, 0x40, RZ, 0x3c, !PT ;  /* 0x00000040c8197812 */ /* 0x000fe200078e3cff */
[----:B------:R-:W-:Y:S01]  /*5470*/  FMUL R27, R27, 1.4426950216293334961 ;  /* 0x3fb8aa3b1b1b7820 */ /* 0x000fe20000400000 */
[--C-:B------:R-:W-:Y:S01]  /*5480*/  FFMA R114, R114, UR20, -R207.reuse ;  /* 0x0000001472727c23 */ /* 0x100fe200080008cf */
[--C-:B------:R-:W-:Y:S01]  /*5490*/  FFMA R115, R115, UR20, -R207.reuse ;  /* 0x0000001473737c23 */ /* 0x100fe200080008cf */
[--C-:B------:R-:W-:Y:S01]  /*54a0*/  FFMA R118, R118, UR20, -R207.reuse ;  /* 0x0000001476767c23 */ /* 0x100fe200080008cf */
[----:B------:R-:W-:Y:S01]  /*54b0*/  FFMA R119, R119, UR20, -R207 ;  /* 0x0000001477777c23 */ /* 0x000fe200080008cf */
[----:B-----5:R-:W-:-:S02]  /*54c0*/  FFMA R31, R78, UR20, -R149 ;  /* 0x000000144e1f7c23 */ /* 0x020fc40008000895 */
[----:B------:R5:W-:Y:S01]  /*54d0*/  MUFU.EX2 R78, R30 ;  /* 0x0000001e004e7308 */ /* 0x000be20000000800 */
[----:B------:R-:W-:Y:S01]  /*54e0*/  STS.U8 [R25+UR15+0x1200], R208 ;  /* 0x001200d019007988 */ /* 0x000fe2000800000f */
[----:B------:R-:W-:-:S03]  /*54f0*/  FMUL R31, R31, 1.4426950216293334961 ;  /* 0x3fb8aa3b1f1f7820 */ /* 0x000fc60000400000 */
[----:B------:R-:W-:Y:S03]  /*5500*/  STS.U8 [R25+UR15+0x1600], R203 ;  /* 0x001600cb19007988 */ /* 0x000fe6000800000f */
[----:B------:R-:W-:Y:S01]  /*5510*/  MUFU.EX2 R98, R98 ;  /* 0x0000006200627308 */ /* 0x000fe20000000800 */
[----:B-----5:R-:W-:Y:S01]  /*5520*/  FFMA R30, R79, UR20, -R149 ;  /* 0x000000144f1e7c23 */ /* 0x020fe20008000895 */
[----:B------:R-:W-:Y:S04]  /*5530*/  STS.U8 [R25+UR15+0x1a00], R227 ;  /* 0x001a00e319007988 */ /* 0x000fe8000800000f */
[----:B---3--:R0:W-:Y:S02]  /*5540*/  STS.U8 [R25+UR15+0x1e00], R231 ;  /* 0x001e00e719007988 */ /* 0x0081e4000800000f */
[----:B------:R-:W-:Y:S01]  /*5550*/  MUFU.EX2 R99, R99 ;  /* 0x0000006300637308 */ /* 0x000fe20000000800 */
[----:B------:R-:W-:Y:S01]  /*5560*/  FMUL R30, R30, 1.4426950216293334961 ;  /* 0x3fb8aa3b1e1e7820 */ /* 0x000fe20000400000 */
[----:B------:R-:W-:Y:S01]  /*5570*/  FMUL R114, R114, 1.4426950216293334961 ;  /* 0x3fb8aa3b72727820 */ /* 0x000fe20000400000 */
[----:B------:R-:W-:Y:S01]  /*5580*/  FMUL R115, R115, 1.4426950216293334961 ;  /* 0x3fb8aa3b73737820 */ /* 0x000fe20000400000 */
[----:B------:R-:W-:-:S04]  /*5590*/  FMUL R118, R118, 1.4426950216293334961 ;  /* 0x3fb8aa3b76767820 */ /* 0x000fc80000400000 */
[----:B------:R-:W-:Y:S01]  /*55a0*/  MUFU.EX2 R102, R102 ;  /* 0x0000006600667308 */ /* 0x000fe20000000800 */
[----:B0-----:R-:W-:Y:S01]  /*55b0*/  F2FP.SATFINITE.E4M3.F32.PACK_AB_MERGE_C R25, R91, R90, RZ ;  /* 0x0000005a5b19723e */ /* 0x001fe200048070ff */
[----:B------:R-:W-:Y:S01]  /*55c0*/  FMUL R119, R119, 1.4426950216293334961 ;  /* 0x3fb8aa3b77777820 */ /* 0x000fe20000400000 */
[----:B------:R-:W-:-:S05]  /*55d0*/  FMUL R26, R26, 1.4426950216293334961 ;  /* 0x3fb8aa3b1a1a7820 */ /* 0x000fca0000400000 */
[----:B------:R-:W-:Y:S01]  /*55e0*/  MUFU.EX2 R103, R103 ;  /* 0x0000006700677308 */ /* 0x000fe20000000800 */
[----:B------:R-:W-:-:S07]  /*55f0*/  F2FP.SATFINITE.E4M3.F32.PACK_AB_MERGE_C R25, R92, R89, R25 ;  /* 0x000000595c19723e */ /* 0x000fce0004807019 */
[----:B------:R-:W-:Y:S08]  /*5600*/  MUFU.EX2 R106, R106 ;  /* 0x0000006a006a7308 */ /* 0x000ff00000000800 */
[----:B------:R-:W0:Y:S08]  /*5610*/  MUFU.EX2 R107, R107 ;  /* 0x0000006b006b7308 */ /* 0x000e300000000800 */
[----:B------:R-:W-:Y:S08]  /*5620*/  MUFU.EX2 R110, R110 ;  /* 0x0000006e006e7308 */ /* 0x000ff00000000800 */
[----:B------:R-:W3:Y:S08]  /*5630*/  MUFU.EX2 R111, R111 ;  /* 0x0000006f006f7308 */ /* 0x000ef00000000800 */
[----:B------:R1:W-:Y:S01]  /*5640*/  MUFU.EX2 R236, R27 ;  /* 0x0000001b00ec7308 */ /* 0x0003e20000000800 */
[----:B------:R-:W-:Y:S01]  /*5650*/  FFMA R29, R29, UR20, -R86 ;  /* 0x000000141d1d7c23 */ /* 0x000fe20008000856 */
[----:B-1----:R-:W-:-:S06]  /*5660*/  F2FP.SATFINITE.E4M3.F32.PACK_AB_MERGE_C R27, R95, R94, RZ ;  /* 0x0000005e5f1b723e */ /* 0x002fcc00048070ff */
[----:B------:R1:W-:Y:S01]  /*5670*/  MUFU.EX2 R79, R31 ;  /* 0x0000001f004f7308 */ /* 0x0003e20000000800 */
[----:B------:R-:W-:Y:S01]  /*5680*/  F2FP.SATFINITE.E4M3.F32.PACK_AB_MERGE_C R27, R96, R93, R27 ;  /* 0x0000005d601b723e */ /* 0x000fe2000480701b */
[----:B-1----:R-:W-:-:S06]  /*5690*/  FFMA R31, R82, UR20, -R149 ;  /* 0x00000014521f7c23 */ /* 0x002fcc0008000895 */
[----:B------:R1:W-:Y:S01]  /*56a0*/  MUFU.EX2 R87, R26 ;  /* 0x0000001a00577308 */ /* 0x0003e20000000800 */
[----:B------:R-:W-:-:S07]  /*56b0*/  FMUL R29, R29, 1.4426950216293334961 ;  /* 0x3fb8aa3b1d1d7820 */ /* 0x000fce0000400000 */
[----:B------:R5:W-:Y:S01]  /*56c0*/  MUFU.EX2 R82, R30 ;  /* 0x0000001e00527308 */ /* 0x000be20000000800 */
[----:B-1----:R-:W-:Y:S02]  /*56d0*/  SEL R26, R25, R27, !P0 ;  /* 0x0000001b191a7207 */ /* 0x002fe40004000000 */
[----:B------:R-:W-:Y:S02]  /*56e0*/  SEL R25, R27, R25, !P0 ;  /* 0x000000191b197207 */ /* 0x000fe40004000000 */
[----:B------:R-:W-:Y:S01]  /*56f0*/  LOP3.LUT R27, R200, 0x50, RZ, 0x3c, !PT ;  /* 0x00000050c81b7812 */ /* 0x000fe200078e3cff */
[----:B-----5:R-:W-:Y:S02]  /*5700*/  FFMA R30, R83, UR20, -R149 ;  /* 0x00000014531e7c23 */ /* 0x020fe40008000895 */
[----:B------:R-:W-:Y:S02]  /*5710*/  MUFU.EX2 R114, R114 ;  /* 0x0000007200727308 */ /* 0x000fe40000000800 */
[----:B------:R-:W-:-:S06]  /*5720*/  FMUL R30, R30, 1.4426950216293334961 ;  /* 0x3fb8aa3b1e1e7820 */ /* 0x000fcc0000400000 */
[----:B------:R-:W-:Y:S01]  /*5730*/  MUFU.EX2 R115, R115 ;  /* 0x0000007300737308 */ /* 0x000fe20000000800 */
[----:B------:R-:W-:Y:S01]  /*5740*/  FFMA R34, R34, UR20, -R149 ;  /* 0x0000001422227c23 */ /* 0x000fe20008000895 */
[----:B------:R-:W-:-:S06]  /*5750*/  FFMA R239, R28, UR20, -R86 ;  /* 0x000000141cef7c23 */ /* 0x000fcc0008000856 */
[----:B------:R-:W-:Y:S01]  /*5760*/  MUFU.EX2 R118, R118 ;  /* 0x0000007600767308 */ /* 0x000fe20000000800 */
[----:B------:R-:W-:Y:S01]  /*5770*/  FFMA R32, R32, UR20, -R86 ;  /* 0x0000001420207c23 */ /* 0x000fe20008000856 */
[----:B------:R-:W-:Y:S06]  /*5780*/  STS.U8 [R27+UR15+0x1280], R209 ;  /* 0x001280d11b007988 */ /* 0x000fec000800000f */
[----:B------:R-:W1:Y:S01]  /*5790*/  MUFU.EX2 R119, R119 ;  /* 0x0000007700777308 */ /* 0x000e620000000800 */
[----:B------:R-:W-:Y:S01]  /*57a0*/  STS.U8 [R27+UR15+0x1680], R199 ;  /* 0x001680c71b007988 */ /* 0x000fe2000800000f */
[----:B0-----:R-:W-:-:S03]  /*57b0*/  F2FP.SATFINITE.E4M3.F32.PACK_AB_MERGE_C R28, R107, R106, RZ ;  /* 0x0000006a6b1c723e */ /* 0x001fc600048070ff */
[----:B------:R-:W-:Y:S03]  /*57c0*/  STS.U8 [R27+UR15+0x1a80], R228 ;  /* 0x001a80e41b007988 */ /* 0x000fe6000800000f */
[----:B------:R0:W-:Y:S01]  /*57d0*/  MUFU.EX2 R235, R30 ;  /* 0x0000001e00eb7308 */ /* 0x0001e20000000800 */
[----:B----4-:R4:W-:Y:S01]  /*57e0*/  STS.U8 [R27+UR15+0x1e80], R232 ;  /* 0x001e80e81b007988 */ /* 0x0109e2000800000f */
[----:B------:R-:W-:Y:S01]  /*57f0*/  FMUL R34, R34, 1.4426950216293334961 ;  /* 0x3fb8aa3b22227820 */ /* 0x000fe20000400000 */
[----:B------:R-:W-:-:S05]  /*5800*/  FMUL R32, R32, 1.4426950216293334961 ;  /* 0x3fb8aa3b20207820 */ /* 0x000fca0000400000 */
[----:B------:R3:W-:Y:S01]  /*5810*/  MUFU.EX2 R240, R29 ;  /* 0x0000001d00f07308 */ /* 0x0007e20000000800 */
[----:B0-----:R-:W-:Y:S02]  /*5820*/  F2FP.SATFINITE.E4M3.F32.PACK_AB_MERGE_C R30, R103, R102, RZ ;  /* 0x00000066671e723e */ /* 0x001fe400048070ff */
[----:B----4-:R-:W-:Y:S02]  /*5830*/  F2FP.SATFINITE.E4M3.F32.PACK_AB_MERGE_C R27, R99, R98, RZ ;  /* 0x00000062631b723e */ /* 0x010fe400048070ff */
[----:B------:R-:W-:Y:S02]  /*5840*/  F2FP.SATFINITE.E4M3.F32.PACK_AB_MERGE_C R30, R104, R101, R30 ;  /* 0x00000065681e723e */ /* 0x000fe4000480701e */
[----:B---3--:R-:W-:Y:S02]  /*5850*/  F2FP.SATFINITE.E4M3.F32.PACK_AB_MERGE_C R29, R111, R110, RZ ;  /* 0x0000006e6f1d723e */ /* 0x008fe400048070ff */
[----:B------:R-:W-:Y:S02]  /*5860*/  F2FP.SATFINITE.E4M3.F32.PACK_AB_MERGE_C R27, R100, R97, R27 ;  /* 0x00000061641b723e */ /* 0x000fe4000480701b */
[----:B------:R-:W-:-:S02]  /*5870*/  F2FP.SATFINITE.E4M3.F32.PACK_AB_MERGE_C R28, R108, R105, R28 ;  /* 0x000000696c1c723e */ /* 0x000fc4000480701c */
[----:B------:R-:W-:Y:S01]  /*5880*/  F2FP.SATFINITE.E4M3.F32.PACK_AB_MERGE_C R29, R112, R109, R29 ;  /* 0x0000006d701d723e */ /* 0x000fe2000480701d */
[--C-:B------:R-:W-:Y:S01]  /*5890*/  FFMA R122, R122, UR20, -R207.reuse ;  /* 0x000000147a7a7c23 */ /* 0x100fe200080008cf */
[--C-:B------:R-:W-:Y:S01]  /*58a0*/  FFMA R123, R123, UR20, -R207.reuse ;  /* 0x000000147b7b7c23 */ /* 0x100fe200080008cf */
[--C-:B------:R-:W-:Y:S01]  /*58b0*/  FFMA R126, R126, UR20, -R207.reuse ;  /* 0x000000147e7e7c23 */ /* 0x100fe200080008cf */
[----:B------:R-:W-:Y:S01]  /*58c0*/  FFMA R127, R127, UR20, -R207 ;  /* 0x000000147f7f7c23 */ /* 0x000fe200080008cf */
[----:B------:R0:W-:Y:S01]  /*58d0*/  MUFU.EX2 R216, R34 ;  /* 0x0000002200d87308 */ /* 0x0001e20000000800 */
[----:B------:R-:W-:Y:S01]  /*58e0*/  FMUL R122, R122, 1.4426950216293334961 ;  /* 0x3fb8aa3b7a7a7820 */ /* 0x000fe20000400000 */
[----:B------:R-:W-:Y:S01]  /*58f0*/  FMUL R123, R123, 1.4426950216293334961 ;  /* 0x3fb8aa3b7b7b7820 */ /* 0x000fe20000400000 */
[----:B------:R-:W-:Y:S01]  /*5900*/  FMUL R126, R126, 1.4426950216293334961 ;  /* 0x3fb8aa3b7e7e7820 */ /* 0x000fe20000400000 */
[----:B------:R-:W-:-:S04]  /*5910*/  FMUL R127, R127, 1.4426950216293334961 ;  /* 0x3fb8aa3b7f7f7820 */ /* 0x000fc80000400000 */
[----:B------:R3:W-:Y:S01]  /*5920*/  MUFU.EX2 R241, R32 ;  /* 0x0000002000f17308 */ /* 0x0007e20000000800 */
[----:B0-----:R-:W-:Y:S02]  /*5930*/  SEL R34, R27, R30, !P0 ;  /* 0x0000001e1b227207 */ /* 0x001fe40004000000 */
[----:B------:R-:W-:Y:S02]  /*5940*/  SEL R27, R30, R27, !P0 ;  /* 0x0000001b1e1b7207 */ /* 0x000fe40004000000 */
[----:B-1----:R-:W-:Y:S02]  /*5950*/  F2FP.SATFINITE.E4M3.F32.PACK_AB_MERGE_C R30, R119, R118, RZ ;  /* 0x00000076771e723e */ /* 0x002fe400048070ff */
[----:B---3--:R-:W-:Y:S02]  /*5960*/  SEL R32, R28, R29, !P0 ;  /* 0x0000001d1c207207 */ /* 0x008fe40004000000 */
[----:B------:R-:W-:Y:S02]  /*5970*/  SEL R28, R29, R28, !P0 ;  /* 0x0000001c1d1c7207 */ /* 0x000fe40004000000 */
[----:B------:R-:W-:Y:S01]  /*5980*/  F2FP.SATFINITE.E4M3.F32.PACK_AB_MERGE_C R29, R115, R114, RZ ;  /* 0x00000072731d723e */ /* 0x000fe200048070ff */
[----:B------:R-:W-:Y:S01]  /*5990*/  FMUL R31, R31, 1.4426950216293334961 ;  /* 0x3fb8aa3b1f1f7820 */ /* 0x000fe20000400000 */
[----:B------:R-:W-:-:S02]  /*59a0*/  F2FP.SATFINITE.E4M3.F32.PACK_AB_MERGE_C R30, R120, R117, R30 ;  /* 0x00000075781e723e */ /* 0x000fc4000480701e */
[----:B------:R-:W-:Y:S01]  /*59b0*/  F2FP.SATFINITE.E4M3.F32.PACK_AB_MERGE_C R29, R116, R113, R29 ;  /* 0x00000071741d723e */ /* 0x000fe2000480701d */
[----:B------:R-:W-:Y:S01]  /*59c0*/  MUFU.EX2 R122, R122 ;  /* 0x0000007a007a7308 */ /* 0x000fe20000000800 */
[--C-:B------:R-:W-:Y:S01]  /*59d0*/  FFMA R130, R130, UR20, -R207.reuse ;  /* 0x0000001482827c23 */ /* 0x100fe200080008cf */
[--C-:B------:R-:W-:Y:S01]  /*59e0*/  FFMA R131, R131, UR20, -R207.reuse ;  /* 0x0000001483837c23 */ /* 0x100fe200080008cf */
[--C-:B------:R-:W-:Y:S01]  /*59f0*/  FFMA R134, R134, UR20, -R207.reuse ;  /* 0x0000001486867c23 */ /* 0x100fe200080008cf */
[----:B------:R-:W-:Y:S01]  /*5a00*/  FFMA R135, R135, UR20, -R207 ;  /* 0x0000001487877c23 */ /* 0x000fe200080008cf */
[----:B------:R-:W-:-:S03]  /*5a10*/  FFMA R35, R35, UR20, -R149 ;  /* 0x0000001423237c23 */ /* 0x000fc60008000895 */
[----:B------:R-:W-:Y:S01]  /*5a20*/  MUFU.EX2 R123, R123 ;  /* 0x0000007b007b7308 */ /* 0x000fe20000000800 */
[--C-:B------:R-:W-:Y:S01]  /*5a30*/  FFMA R138, R138, UR20, -R207.reuse ;  /* 0x000000148a8a7c23 */ /* 0x100fe200080008cf */
[--C-:B------:R-:W-:Y:S01]  /*5a40*/  FFMA R139, R139, UR20, -R207.reuse ;  /* 0x000000148b8b7c23 */ /* 0x100fe200080008cf */
[--C-:B------:R-:W-:Y:S01]  /*5a50*/  FFMA R142, R142, UR20, -R207.reuse ;  /* 0x000000148e8e7c23 */ /* 0x100fe200080008cf */
[----:B------:R-:W-:-:S04]  /*5a60*/  FFMA R143, R143, UR20, -R207 ;  /* 0x000000148f8f7c23 */ /* 0x000fc800080008cf */
[----:B------:R-:W-:Y:S01]  /*5a70*/  MUFU.EX2 R126, R126 ;  /* 0x0000007e007e7308 */ /* 0x000fe20000000800 */
[----:B------:R-:W-:Y:S01]  /*5a80*/  FMUL R130, R130, 1.4426950216293334961 ;  /* 0x3fb8aa3b82827820 */ /* 0x000fe20000400000 */
[----:B------:R-:W-:-:S06]  /*5a90*/  FMUL R131, R131, 1.4426950216293334961 ;  /* 0x3fb8aa3b83837820 */ /* 0x000fcc0000400000 */
[----:B------:R-:W0:Y:S01]  /*5aa0*/  MUFU.EX2 R127, R127 ;  /* 0x0000007f007f7308 */ /* 0x000e220000000800 */
[----:B------:R-:W-:Y:S01]  /*5ab0*/  FMUL R134, R134, 1.4426950216293334961 ;  /* 0x3fb8aa3b86867820 */ /* 0x000fe20000400000 */
[----:B------:R-:W-:-:S06]  /*5ac0*/  FMUL R135, R135, 1.4426950216293334961 ;  /* 0x3fb8aa3b87877820 */ /* 0x000fcc0000400000 */
[----:B------:R1:W-:Y:S01]  /*5ad0*/  MUFU.EX2 R83, R31 ;  /* 0x0000001f00537308 */ /* 0x0003e20000000800 */
[----:B------:R-:W-:Y:S01]  /*5ae0*/  FMUL R35, R35, 1.4426950216293334961 ;  /* 0x3fb8aa3b23237820 */ /* 0x000fe20000400000 */
[--C-:B------:R-:W-:Y:S01]  /*5af0*/  FFMA R242, R33, UR20, -R86.reuse ;  /* 0x0000001421f27c23 */ /* 0x100fe20008000856 */
[--C-:B------:R-:W-:Y:S01]  /*5b00*/  FFMA R33, R56, UR20, -R86.reuse ;  /* 0x0000001438217c23 */ /* 0x100fe20008000856 */
[----:B-1----:R-:W-:Y:S02]  /*5b10*/  SEL R31, R29, R30, !P0 ;  /* 0x0000001e1d1f7207 */ /* 0x002fe40004000000 */
[----:B------:R-:W-:Y:S01]  /*5b20*/  SEL R29, R30, R29, !P0 ;  /* 0x0000001d1e1d7207 */ /* 0x000fe20004000000 */
[--C-:B------:R-:W-:Y:S01]  /*5b30*/  FFMA R30, R53, UR20, -R86.reuse ;  /* 0x00000014351e7c23 */ /* 0x100fe20008000856 */
[----:B------:R-:W-:Y:S01]  /*5b40*/  FMUL R138, R138, 1.4426950216293334961 ;  /* 0x3fb8aa3b8a8a7820 */ /* 0x000fe20000400000 */
[----:B------:R-:W-:Y:S01]  /*5b50*/  FMUL R139, R139, 1.4426950216293334961 ;  /* 0x3fb8aa3b8b8b7820 */ /* 0x000fe20000400000 */
[----:B------:R-:W-:Y:S01]  /*5b60*/  FMUL R142, R142, 1.4426950216293334961 ;  /* 0x3fb8aa3b8e8e7820 */ /* 0x000fe20000400000 */
[----:B------:R-:W-:Y:S01]  /*5b70*/  FMUL R30, R30, 1.4426950216293334961 ;  /* 0x3fb8aa3b1e1e7820 */ /* 0x000fe20000400000 */
[----:B------:R-:W-:Y:S01]  /*5b80*/  FMUL R143, R143, 1.4426950216293334961 ;  /* 0x3fb8aa3b8f8f7820 */ /* 0x000fe20000400000 */
[----:B------:R1:W-:Y:S01]  /*5b90*/  MUFU.EX2 R217, R35 ;  /* 0x0000002300d97308 */ /* 0x0003e20000000800 */
[----:B------:R-:W-:Y:S01]  /*5ba0*/  FFMA R36, R36, UR20, -R86 ;  /* 0x0000001424247c23 */ /* 0x000fe20008000856 */
[----:B------:R-:W-:Y:S01]  /*5bb0*/  FMUL R33, R33, 1.4426950216293334961 ;  /* 0x3fb8aa3b21217820 */ /* 0x000fe20000400000 */
[----:B------:R-:W-:-:S05]  /*5bc0*/  FFMA R146, R146, UR20, -R207 ;  /* 0x0000001492927c23 */ /* 0x000fca00080008cf */
[----:B------:R3:W-:Y:S01]  /*5bd0*/  MUFU.EX2 R56, R30 ;  /* 0x0000001e00387308 */ /* 0x0007e20000000800 */
[----:B-1----:R-:W-:Y:S01]  /*5be0*/  LOP3.LUT R35, R200, 0x60, RZ, 0x3c, !PT ;  /* 0x00000060c8237812 */ /* 0x002fe200078e3cff */
[----:B------:R-:W-:Y:S01]  /*5bf0*/  FMUL R36, R36, 1.4426950216293334961 ;  /* 0x3fb8aa3b24247820 */ /* 0x000fe20000400000 */
[--C-:B------:R-:W-:Y:S01]  /*5c00*/  FFMA R147, R147, UR20, -R207.reuse ;  /* 0x0000001493937c23 */ /* 0x100fe200080008cf */
[----:B------:R-:W-:-:S04]  /*5c10*/  FFMA R150, R150, UR20, -R207 ;  /* 0x0000001496967c23 */ /* 0x000fc800080008cf */
[----:B------:R-:W-:Y:S01]  /*5c20*/  MUFU.EX2 R130, R130 ;  /* 0x0000008200827308 */ /* 0x000fe20000000800 */
[----:B---3--:R-:W-:Y:S01]  /*5c30*/  FFMA R30, R57, UR20, -R86 ;  /* 0x00000014391e7c23 */ /* 0x008fe20008000856 */
[----:B------:R-:W-:Y:S06]  /*5c40*/  STS.U8 [R35+UR15+0x1300], R202 ;  /* 0x001300ca23007988 */ /* 0x000fec000800000f */
[----:B------:R-:W-:Y:S01]  /*5c50*/  MUFU.EX2 R131, R131 ;  /* 0x0000008300837308 */ /* 0x000fe20000000800 */
[----:B------:R-:W-:Y:S07]  /*5c60*/  STS.U8 [R35+UR15+0x1700], R201 ;  /* 0x001700c923007988 */ /* 0x000fee000800000f */
[----:B------:R-:W-:Y:S01]  /*5c70*/  MUFU.EX2 R134, R134 ;  /* 0x0000008600867308 */ /* 0x000fe20000000800 */
[----:B------:R-:W-:Y:S07]  /*5c80*/  STS.U8 [R35+UR15+0x1b00], R229 ;  /* 0x001b00e523007988 */ /* 0x000fee000800000f */
[----:B------:R-:W1:Y:S01]  /*5c90*/  MUFU.EX2 R135, R135 ;  /* 0x0000008700877308 */ /* 0x000e620000000800 */
[----:B--2---:R0:W-:Y:S01]  /*5ca0*/  STS.U8 [R35+UR15+0x1f00], R233 ;  /* 0x001f00e923007988 */ /* 0x0041e2000800000f */
[----:B------:R-:W-:-:S06]  /*5cb0*/  FMUL R146, R146, 1.4426950216293334961 ;  /* 0x3fb8aa3b92927820 */ /* 0x000fcc0000400000 */
[----:B------:R-:W-:Y:S01]  /*5cc0*/  MUFU.EX2 R138, R138 ;  /* 0x0000008a008a7308 */ /* 0x000fe20000000800 */
[----:B0-----:R-:W-:-:S07]  /*5cd0*/  F2FP.SATFINITE.E4M3.F32.PACK_AB_MERGE_C R35, R127, R126, RZ ;  /* 0x0000007e7f23723e */ /* 0x001fce00048070ff */
[----:B------:R-:W0:Y:S01]  /*5ce0*/  MUFU.EX2 R139, R139 ;  /* 0x0000008b008b7308 */ /* 0x000e220000000800 */
[----:B------:R-:W-:Y:S01]  /*5cf0*/  FMUL R147, R147, 1.4426950216293334961 ;  /* 0x3fb8aa3b93937820 */ /* 0x000fe20000400000 */
[----:B------:R-:W-:-:S06]  /*5d00*/  FMUL R150, R150, 1.4426950216293334961 ;  /* 0x3fb8aa3b96967820 */ /* 0x000fcc0000400000 */
[----:B------:R-:W-:Y:S01]  /*5d10*/  MUFU.EX2 R142, R142 ;  /* 0x0000008e008e7308 */ /* 0x000fe20000000800 */
[----:B------:R-:W-:-:S07]  /*5d20*/  FFMA R37, R37, UR20, -R86 ;  /* 0x0000001425257c23 */ /* 0x000fce0008000856 */
[----:B------:R-:W2:Y:S01]  /*5d30*/  MUFU.EX2 R143, R143 ;  /* 0x0000008f008f7308 */ /* 0x000ea20000000800 */
[----:B------:R-:W-:-:S07]  /*5d40*/  F2FP.SATFINITE.E4M3.F32.PACK_AB_MERGE_C R35, R128, R125, R35 ;  /* 0x0000007d8023723e */ /* 0x000fce0004807023 */
[----:B------:R3:W-:Y:S01]  /*5d50*/  MUFU.EX2 R57, R33 ;  /* 0x0000002100397308 */ /* 0x0007e20000000800 */
[--C-:B------:R-:W-:Y:S01]  /*5d60*/  FFMA R38, R38, UR20, -R149.reuse ;  /* 0x0000001426267c23 */ /* 0x100fe20008000895 */
[----:B------:R-:W-:Y:S01]  /*5d70*/  FFMA R39, R39, UR20, -R149 ;  /* 0x0000001427277c23 */ /* 0x000fe20008000895 */
[----:B---3--:R-:W-:Y:S01]  /*5d80*/  FMUL R33, R30, 1.4426950216293334961 ;  /* 0x3fb8aa3b1e217820 */ /* 0x008fe20000400000 */
[----:B------:R-:W-:-:S04]  /*5d90*/  F2FP.SATFINITE.E4M3.F32.PACK_AB_MERGE_C R30, R123, R122, RZ ;  /* 0x0000007a7b1e723e */ /* 0x000fc800048070ff */
[----:B------:R3:W-:Y:S01]  /*5da0*/  MUFU.EX2 R203, R36 ;  /* 0x0000002400cb7308 */ /* 0x0007e20000000800 */
[----:B------:R-:W-:Y:S01]  /*5db0*/  F2FP.SATFINITE.E4M3.F32.PACK_AB_MERGE_C R30, R124, R121, R30 ;  /* 0x000000797c1e723e */ /* 0x000fe2000480701e */
[----:B------:R-:W-:Y:S01]  /*5dc0*/  FMUL R151, R151, 1.4426950216293334961 ;  /* 0x3fb8aa3b97977820 */ /* 0x000fe20000400000 */
[----:B------:R-:W-:Y:S01]  /*5dd0*/  FMUL R37, R37, 1.4426950216293334961 ;  /* 0x3fb8aa3b25257820 */ /* 0x000fe20000400000 */
[----:B---3--:R-:W-:-:S04]  /*5de0*/  FFMA R36, R60, UR20, -R86 ;  /* 0x000000143c247c23 */ /* 0x008fc80008000856 */
[----:B------:R3:W-:Y:S01]  /*5df0*/  MUFU.EX2 R60, R33 ;  /* 0x00000021003c7308 */ /* 0x0007e20000000800 */
[----:B------:R-:W-:Y:S01]  /*5e00*/  FMUL R36, R36, 1.4426950216293334961 ;  /* 0x3fb8aa3b24247820 */ /* 0x000fe20000400000 */
[----:B------:R-:W-:Y:S01]  /*5e10*/  FMUL R38, R38, 1.4426950216293334961 ;  /* 0x3fb8aa3b26267820 */ /* 0x000fe20000400000 */
[----:B------:R-:W-:-:S05]  /*5e20*/  FMUL R39, R39, 1.4426950216293334961 ;  /* 0x3fb8aa3b27277820 */ /* 0x000fca0000400000 */
[----:B------:R-:W-:Y:S01]  /*5e30*/  MUFU.EX2 R146, R146 ;  /* 0x0000009200927308 */ /* 0x000fe20000000800 */
[----:B---3--:R-:W-:Y:S02]  /*5e40*/  SEL R33, R30, R35, !P0 ;  /* 0x000000231e217207 */ /* 0x008fe40004000000 */
[----:B------:R-:W-:Y:S01]  /*5e50*/  SEL R30, R35, R30, !P0 ;  /* 0x0000001e231e7207 */ /* 0x000fe20004000000 */
[----:B------:R-:W-:-:S04]  /*5e60*/  FFMA R35, R61, UR20, -R86 ;  /* 0x000000143d237c23 */ /* 0x000fc80008000856 */
[----:B------:R-:W-:Y:S01]  /*5e70*/  MUFU.EX2 R147, R147 ;  /* 0x0000009300937308 */ /* 0x000fe20000000800 */
[----:B------:R-:W-:-:S07]  /*5e80*/  FMUL R35, R35, 1.4426950216293334961 ;  /* 0x3fb8aa3b23237820 */ /* 0x000fce0000400000 */
[----:B------:R-:W3:Y:S01]  /*5e90*/  MUFU.EX2 R150, R150 ;  /* 0x0000009600967308 */ /* 0x000ee20000000800 */
[--C-:B------:R-:W-:Y:S01]  /*5ea0*/  FFMA R227, R40, UR20, -R86.reuse ;  /* 0x0000001428e37c23 */ /* 0x100fe20008000856 */
[----:B------:R-:W-:-:S06]  /*5eb0*/  FFMA R41, R41, UR20, -R86 ;  /* 0x0000001429297c23 */ /* 0x000fcc0008000856 */
[----:B------:R1:W-:Y:S01]  /*5ec0*/  MUFU.EX2 R208, R37 ;  /* 0x0000002500d07308 */ /* 0x0003e20000000800 */
[----:B------:R-:W-:-:S07]  /*5ed0*/  FFMA R40, R65, UR20, -R86 ;  /* 0x0000001441287c23 */ /* 0x000fce0008000856 */
[----:B------:R4:W-:Y:S01]  /*5ee0*/  MUFU.EX2 R61, R36 ;  /* 0x00000024003d7308 */ /* 0x0009e20000000800 */
[----:B-1----:R-:W-:Y:S01]  /*5ef0*/  F2FP.SATFINITE.E4M3.F32.PACK_AB_MERGE_C R37, R135, R134, RZ ;  /* 0x000000868725723e */ /* 0x002fe200048070ff */
[----:B------:R-:W-:-:S03]  /*5f00*/  FMUL R239, R239, 1.4426950216293334961 ;  /* 0x3fb8aa3befef7820 */ /* 0x000fc60000400000 */
[----:B------:R-:W-:-:S03]  /*5f10*/  F2FP.SATFINITE.E4M3.F32.PACK_AB_MERGE_C R37, R136, R133, R37 ;  /* 0x000000858825723e */ /* 0x000fc60004807025 */
[----:B------:R-:W-:Y:S01]  /*5f20*/  MUFU.EX2 R151, R151 ;  /* 0x0000009700977308 */ /* 0x000fe20000000800 */
[----:B----4-:R-:W-:-:S04]  /*5f30*/  F2FP.SATFINITE.E4M3.F32.PACK_AB_MERGE_C R36, R131, R130, RZ ;  /* 0x000000828324723e */ /* 0x010fc800048070ff */
[----:B------:R-:W-:-:S03]  /*5f40*/  F2FP.SATFINITE.E4M3.F32.PACK_AB_MERGE_C R36, R132, R129, R36 ;  /* 0x000000818424723e */ /* 0x000fc60004807024 */
[----:B------:R-:W1:Y:S01]  /*5f50*/  MUFU.EX2 R210, R210 ;  /* 0x000000d200d27308 */ /* 0x000e620000000800 */
[----:B------:R-:W-:-:S07]  /*5f60*/  FFMA R42, R42, UR20, -R149 ;  /* 0x000000142a2a7c23 */ /* 0x000fce0008000895 */
[----:B------:R0:W-:Y:S08]  /*5f70*/  MUFU.EX2 R218, R38 ;  /* 0x0000002600da7308 */ /* 0x0001f00000000800 */
[----:B------:R2:W-:Y:S01]  /*5f80*/  MUFU.EX2 R219, R39 ;  /* 0x0000002700db7308 */ /* 0x0005e20000000800 */
[----:B0-----:R-:W-:Y:S01]  /*5f90*/  F2FP.SATFINITE.E4M3.F32.PACK_AB_MERGE_C R38, R139, R138, RZ ;  /* 0x0000008a8b26723e */ /* 0x001fe200048070ff */
[----:B------:R-:W-:-:S03]  /*5fa0*/  FMUL R41, R41, 1.4426950216293334961 ;  /* 0x3fb8aa3b29297820 */ /* 0x000fc60000400000 */
[----:B------:R-:W-:Y:S02]  /*5fb0*/  F2FP.SATFINITE.E4M3.F32.PACK_AB_MERGE_C R38, R140, R137, R38 ;  /* 0x000000898c26723e */ /* 0x000fe40004807026 */
[----:B--2---:R-:W-:Y:S01]  /*5fc0*/  F2FP.SATFINITE.E4M3.F32.PACK_AB_MERGE_C R39, R143, R142, RZ ;  /* 0x0000008e8f27723e */ /* 0x004fe200048070ff */
[----:B------:R0:W-:Y:S03]  /*5fd0*/  MUFU.EX2 R65, R35 ;  /* 0x0000002300417308 */ /* 0x0001e60000000800 */
[----:B------:R-:W-:Y:S01]  /*5fe0*/  F2FP.SATFINITE.E4M3.F32.PACK_AB_MERGE_C R39, R144, R141, R39 ;  /* 0x0000008d9027723e */ /* 0x000fe20004807027 */
[----:B------:R-:W-:Y:S01]  /*5ff0*/  FMUL R40, R40, 1.4426950216293334961 ;  /* 0x3fb8aa3b28287820 */ /* 0x000fe20000400000 */
[----:B------:R-:W-:-:S03]  /*6000*/  FMUL R42, R42, 1.4426950216293334961 ;  /* 0x3fb8aa3b2a2a7820 */ /* 0x000fc60000400000 */
[----:B------:R-:W-:Y:S01]  /*6010*/  MUFU.EX2 R212, R212 ;  /* 0x000000d400d47308 */ /* 0x000fe20000000800 */
[----:B0-----:R-:W-:Y:S02]  /*6020*/  SEL R35, R36, R37, !P0 ;  /* 0x0000002524237207 */ /* 0x001fe40004000000 */
[----:B------:R-:W-:Y:S02]  /*6030*/  SEL R36, R37, R36, !P0 ;  /* 0x0000002425247207 */ /* 0x000fe40004000000 */
[----:B------:R-:W-:-:S03]  /*6040*/  SEL R37, R38, R39, !P0 ;  /* 0x0000002726257207 */ /* 0x000fc60004000000 */
[----:B------:R-:W-:Y:S01]  /*6050*/  MUFU.EX2 R213, R213 ;  /* 0x000000d500d57308 */ /* 0x000fe20000000800 */
[----:B------:R-:W-:Y:S01]  /*6060*/  SEL R38, R39, R38, !P0 ;  /* 0x0000002627267207 */ /* 0x000fe20004000000 */
[----:B------:R-:W-:Y:S01]  /*6070*/  FFMA R39, R68, UR20, -R86 ;  /* 0x0000001444277c23 */ /* 0x000fe20008000856 */
[----:B------:R-:W-:-:S05]  /*6080*/  FFMA R43, R43, UR20, -R149 ;  /* 0x000000142b2b7c23 */ /* 0x000fca0008000895 */
[----:B------:R-:W0:Y:S01]  /*6090*/  MUFU.EX2 R239, R239 ;  /* 0x000000ef00ef7308 */ /* 0x000e220000000800 */
[----:B------:R-:W-:Y:S01]  /*60a0*/  FMUL R39, R39, 1.4426950216293334961 ;  /* 0x3fb8aa3b27277820 */ /* 0x000fe20000400000 */
[----:B------:R-:W-:-:S06]  /*60b0*/  FMUL R242, R242, 1.4426950216293334961 ;  /* 0x3fb8aa3bf2f27820 */ /* 0x000fcc0000400000 */
[----:B------:R3:W-:Y:S01]  /*60c0*/  MUFU.EX2 R231, R41 ;  /* 0x0000002900e77308 */ /* 0x0007e20000000800 */
[----:B------:R-:W-:-:S07]  /*60d0*/  FFMA R44, R44, UR20, -R86 ;  /* 0x000000142c2c7c23 */ /* 0x000fce0008000856 */
[----:B------:R2:W-:Y:S01]  /*60e0*/  MUFU.EX2 R68, R40 ;  /* 0x0000002800447308 */ /* 0x0005e20000000800 */
[----:B---3--:R-:W-:Y:S01]  /*60f0*/  F2FP.SATFINITE.E4M3.F32.PACK_AB_MERGE_C R41, R88, R150, RZ ;  /* 0x000000965829723e */ /* 0x008fe200048070ff */
[----:B------:R-:W-:-:S03]  /*6100*/  FMUL R43, R43, 1.4426950216293334961 ;  /* 0x3fb8aa3b2b2b7820 */ /* 0x000fc60000400000 */
[----:B-1----:R-:W-:Y:S02]  /*6110*/  F2FP.SATFINITE.E4M3.F32.PACK_AB_MERGE_C R41, R210, R151, R41 ;  /* 0x00000097d229723e */ /* 0x002fe40004807029 */
[----:B--2---:R-:W-:Y:S01]  /*6120*/  F2FP.SATFINITE.E4M3.F32.PACK_AB_MERGE_C R40, R147, R146, RZ ;  /* 0x000000929328723e */ /* 0x004fe200048070ff */
[----:B------:R1:W-:Y:S03]  /*6130*/  MUFU.EX2 R220, R42 ;  /* 0x0000002a00dc7308 */ /* 0x0003e60000000800 */
[----:B------:R-:W-:Y:S01]  /*6140*/  F2FP.SATFINITE.E4M3.F32.PACK_AB_MERGE_C R40, R148, R145, R40 ;  /* 0x000000919428723e */ /* 0x000fe20004807028 */
[----:B-1----:R-:W-:-:S04]  /*6150*/  FFMA R42, R69, UR20, -R86 ;  /* 0x00000014452a7c23 */ /* 0x002fc80008000856 */
[----:B------:R1:W-:Y:S01]  /*6160*/  MUFU.EX2 R69, R39 ;  /* 0x0000002700457308 */ /* 0x0003e20000000800 */
[----:B------:R-:W-:Y:S01]  /*6170*/  FMUL R42, R42, 1.4426950216293334961 ;  /* 0x3fb8aa3b2a2a7820 */ /* 0x000fe20000400000 */
[----:B------:R-:W-:Y:S01]  /*6180*/  FMUL R44, R44, 1.4426950216293334961 ;  /* 0x3fb8aa3b2c2c7820 */ /* 0x000fe20000400000 */
[----:B-1----:R-:W-:Y:S02]  /*6190*/  SEL R39, R40, R41, !P0 ;  /* 0x0000002928277207 */ /* 0x002fe40004000000 */
[----:B------:R-:W-:Y:S01]  /*61a0*/  SEL R40, R41, R40, !P0 ;  /* 0x0000002829287207 */ /* 0x000fe20004000000 */
[----:B------:R-:W-:Y:S02]  /*61b0*/  FFMA R41, R72, UR20, -R86 ;  /* 0x0000001448297c23 */ /* 0x000fe40008000856 */
[----:B------:R1:W-:Y:S02]  /*61c0*/  MUFU.EX2 R221, R43 ;  /* 0x0000002b00dd7308 */ /* 0x0003e40000000800 */
[----:B------:R-:W-:-:S06]  /*61d0*/  FMUL R41, R41, 1.4426950216293334961 ;  /* 0x3fb8aa3b29297820 */ /* 0x000fcc0000400000 */
[----:B------:R-:W2:Y:S01]  /*61e0*/  MUFU.EX2 R242, R242 ;  /* 0x000000f200f27308 */ /* 0x000ea20000000800 */
[----:B-1----:R-:W-:-:S07]  /*61f0*/  F2FP.SATFINITE.E4M3.F32.PACK_AB_MERGE_C R43, R215, R214, RZ ;  /* 0x000000d6d72b723e */ /* 0x002fce00048070ff */
[----:B------:R1:W-:Y:S01]  /*6200*/  MUFU.EX2 R72, R42 ;  /* 0x0000002a00487308 */ /* 0x0003e20000000800 */
[----:B0-----:R-:W-:Y:S02]  /*6210*/  F2FP.SATFINITE.E4M3.F32.PACK_AB_MERGE_C R43, R240, R239, R43 ;  /* 0x000000eff02b723e */ /* 0x001fe4000480702b */
[----:B-1----:R-:W-:-:S05]  /*6220*/  F2FP.SATFINITE.E4M3.F32.PACK_AB_MERGE_C R42, R213, R212, RZ ;  /* 0x000000d4d52a723e */ /* 0x002fca00048070ff */
[----:B------:R0:W-:Y:S01]  /*6230*/  MUFU.EX2 R209, R44 ;  /* 0x0000002c00d17308 */ /* 0x0001e20000000800 */
[----:B------:R-:W-:Y:S01]  /*6240*/  F2FP.SATFINITE.E4M3.F32.PACK_AB_MERGE_C R42, R238, R237, R42 ;  /* 0x000000edee2a723e */ /* 0x000fe2000480702a */
[--C-:B------:R-:W-:Y:S01]  /*6250*/  FFMA R46, R46, UR20, -R149.reuse ;  /* 0x000000142e2e7c23 */ /* 0x100fe20008000895 */
[----:B0-----:R-:W-:Y:S01]  /*6260*/  FFMA R44, R73, UR20, -R86 ;  /* 0x00000014492c7c23 */ /* 0x001fe20008000856 */
[----:B------:R-:W-:-:S04]  /*6270*/  FFMA R47, R47, UR20, -R149 ;  /* 0x000000142f2f7c23 */ /* 0x000fc80008000895 */
[----:B------:R0:W-:Y:S01]  /*6280*/  MUFU.EX2 R73, R41 ;  /* 0x0000002900497308 */ /* 0x0001e20000000800 */
[----:B------:R-:W-:Y:S01]  /*6290*/  FMUL R44, R44, 1.4426950216293334961 ;  /* 0x3fb8aa3b2c2c7820 */ /* 0x000fe20000400000 */
[--C-:B------:R-:W-:Y:S01]  /*62a0*/  FFMA R50, R50, UR20, -R149.reuse ;  /* 0x0000001432327c23 */ /* 0x100fe20008000895 */
[--C-:B------:R-:W-:Y:S01]  /*62b0*/  FFMA R51, R51, UR20, -R149.reuse ;  /* 0x0000001433337c23 */ /* 0x100fe20008000895 */
[--C-:B------:R-:W-:Y:S01]  /*62c0*/  FFMA R54, R54, UR20, -R149.reuse ;  /* 0x0000001436367c23 */ /* 0x100fe20008000895 */
[----:B------:R-:W-:Y:S01]  /*62d0*/  FFMA R55, R55, UR20, -R149 ;  /* 0x0000001437377c23 */ /* 0x000fe20008000895 */
[--C-:B------:R-:W-:Y:S01]  /*62e0*/  FFMA R199, R45, UR20, -R86.reuse ;  /* 0x000000142dc77c23 */ /* 0x100fe20008000856 */
[----:B0-----:R-:W-:Y:S02]  /*62f0*/  SEL R41, R42, R43, !P0 ;  /* 0x0000002b2a297207 */ /* 0x001fe40004000000 */
[----:B------:R-:W-:Y:S01]  /*6300*/  SEL R42, R43, R42, !P0 ;  /* 0x0000002a2b2a7207 */ /* 0x000fe20004000000 */
[--C-:B------:R-:W-:Y:S01]  /*6310*/  FFMA R43, R76, UR20, -R86.reuse ;  /* 0x000000144c2b7c23 */ /* 0x100fe20008000856 */
[----:B------:R-:W-:Y:S01]  /*6320*/  FMUL R46, R46, 1.4426950216293334961 ;  /* 0x3fb8aa3b2e2e7820 */ /* 0x000fe20000400000 */
[----:B------:R0:W-:Y:S01]  /*6330*/  MUFU.EX2 R76, R44 ;  /* 0x0000002c004c7308 */ /* 0x0001e20000000800 */
[----:B------:R-:W-:Y:S01]  /*6340*/  FMUL R47, R47, 1.4426950216293334961 ;  /* 0x3fb8aa3b2f2f7820 */ /* 0x000fe20000400000 */
[--C-:B------:R-:W-:Y:S01]  /*6350*/  FFMA R228, R48, UR20, -R86.reuse ;  /* 0x0000001430e47c23 */ /* 0x100fe20008000856 */
[--C-:B------:R-:W-:Y:S01]  /*6360*/  FFMA R232, R49, UR20, -R86.reuse ;  /* 0x0000001431e87c23 */ /* 0x100fe20008000856 */
[----:B------:R-:W-:Y:S01]  /*6370*/  F2FP.SATFINITE.E4M3.F32.PACK_AB_MERGE_C R45, R219, R218, RZ ;  /* 0x000000dadb2d723e */ /* 0x000fe200048070ff */
[----:B------:R-:W-:Y:S01]  /*6380*/  FMUL R50, R50, 1.4426950216293334961 ;  /* 0x3fb8aa3b32327820 */ /* 0x000fe20000400000 */
[----:B------:R-:W-:Y:S01]  /*6390*/  FMUL R51, R51, 1.4426950216293334961 ;  /* 0x3fb8aa3b33337820 */ /* 0x000fe20000400000 */
[----:B------:R-:W-:Y:S01]  /*63a0*/  FMUL R54, R54, 1.4426950216293334961 ;  /* 0x3fb8aa3b36367820 */ /* 0x000fe20000400000 */
[----:B0-----:R-:W-:Y:S01]  /*63b0*/  F2FP.SATFINITE.E4M3.F32.PACK_AB_MERGE_C R44, R217, R216, RZ ;  /* 0x000000d8d92c723e */ /* 0x001fe200048070ff */
[----:B------:R-:W-:Y:S01]  /*63c0*/  FMUL R55, R55, 1.4426950216293334961 ;  /* 0x3fb8aa3b37377820 */ /* 0x000fe20000400000 */
[----:B------:R-:W-:Y:S01]  /*63d0*/  FMUL R227, R227, 1.4426950216293334961 ;  /* 0x3fb8aa3be3e37820 */ /* 0x000fe20000400000 */
[----:B------:R-:W-:Y:S01]  /*63e0*/  FMUL R199, R199, 1.4426950216293334961 ;  /* 0x3fb8aa3bc7c77820 */ /* 0x000fe20000400000 */
[--C-:B------:R-:W-:Y:S01]  /*63f0*/  FFMA R52, R52, UR20, -R86.reuse ;  /* 0x0000001434347c23 */ /* 0x100fe20008000856 */
[----:B------:R-:W-:Y:S01]  /*6400*/  LOP3.LUT R200, R200, 0x70, RZ, 0x3c, !PT ;  /* 0x00000070c8c87812 */ /* 0x000fe200078e3cff */
[----:B------:R-:W-:Y:S01]  /*6410*/  FMUL R43, R43, 1.4426950216293334961 ;  /* 0x3fb8aa3b2b2b7820 */ /* 0x000fe20000400000 */
[----:B------:R0:W-:Y:S01]  /*6420*/  MUFU.EX2 R222, R46 ;  /* 0x0000002e00de7308 */ /* 0x0001e20000000800 */
[----:B------:R-:W-:Y:S01]  /*6430*/  FMUL R228, R228, 1.4426950216293334961 ;  /* 0x3fb8aa3be4e47820 */ /* 0x000fe20000400000 */
[----:B------:R-:W-:Y:S01]  /*6440*/  FMUL R232, R232, 1.4426950216293334961 ;  /* 0x3fb8aa3be8e87820 */ /* 0x000fe20000400000 */
[----:B------:R-:W-:Y:S01]  /*6450*/  FFMA R64, R64, UR20, -R86 ;  /* 0x0000001440407c23 */ /* 0x000fe20008000856 */
[----:B--2---:R-:W-:-:S02]  /*6460*/  F2FP.SATFINITE.E4M3.F32.PACK_AB_MERGE_C R44, R242, R241, R44 ;  /* 0x000000f1f22c723e */ /* 0x004fc4000480702c */
[----:B------:R-:W-:Y:S02]  /*6470*/  F2FP.SATFINITE.E4M3.F32.PACK_AB_MERGE_C R45, R208, R203, R45 ;  /* 0x000000cbd02d723e */ /* 0x000fe4000480702d */
[----:B------:R-:W1:Y:S01]  /*6480*/  MUFU.EX2 R223, R47 ;  /* 0x0000002f00df7308 */ /* 0x000e620000000800 */
[----:B------:R-:W-:Y:S01]  /*6490*/  FMUL R52, R52, 1.4426950216293334961 ;  /* 0x3fb8aa3b34347820 */ /* 0x000fe20000400000 */
[--C-:B0-----:R-:W-:Y:S01]  /*64a0*/  FFMA R46, R77, UR20, -R86.reuse ;  /* 0x000000144d2e7c23 */ /* 0x101fe20008000856 */
[----:B------:R-:W-:Y:S01]  /*64b0*/  STS.U8 [R200+UR15+0x1380], R204 ;  /* 0x001380ccc8007988 */ /* 0x000fe2000800000f */
[----:B------:R-:W-:Y:S01]  /*64c0*/  FMUL R64, R64, 1.4426950216293334961 ;  /* 0x3fb8aa3b40407820 */ /* 0x000fe20000400000 */
[--C-:B------:R-:W-:Y:S02]  /*64d0*/  FFMA R85, R85, UR20, -R86.reuse ;  /* 0x0000001455557c23 */ /* 0x100fe40008000856 */
[----:B------:R-:W-:Y:S01]  /*64e0*/  STS.U8 [R200+UR15+0x1780], R226 ;  /* 0x001780e2c8007988 */ /* 0x000fe2000800000f */
[----:B------:R-:W-:Y:S03]  /*64f0*/  MUFU.EX2 R224, R50 ;  /* 0x0000003200e07308 */ /* 0x000fe60000000800 */
[----:B------:R-:W-:Y:S01]  /*6500*/  STS.U8 [R200+UR15+0x1b80], R230 ;  /* 0x001b80e6c8007988 */ /* 0x000fe2000800000f */
[----:B------:R-:W-:-:S03]  /*6510*/  FFMA R48, R81, UR20, -R86 ;  /* 0x0000001451307c23 */ /* 0x000fc60008000856 */
[----:B------:R0:W-:Y:S01]  /*6520*/  STS.U8 [R200+UR15+0x1f80], R206 ;  /* 0x001f80cec8007988 */ /* 0x0001e2000800000f */
[----:B------:R-:W-:Y:S01]  /*6530*/  MUFU.EX2 R225, R51 ;  /* 0x0000003300e17308 */ /* 0x000fe20000000800 */
[----:B------:R-:W-:Y:S01]  /*6540*/  FMUL R46, R46, 1.4426950216293334961 ;  /* 0x3fb8aa3b2e2e7820 */ /* 0x000fe20000400000 */
[----:B------:R-:W-:-:S06]  /*6550*/  FMUL R85, R85, 1.4426950216293334961 ;  /* 0x3fb8aa3b55557820 */ /* 0x000fcc0000400000 */
[----:B------:R-:W-:Y:S01]  /*6560*/  MUFU.EX2 R234, R54 ;  /* 0x0000003600ea7308 */ /* 0x000fe20000000800 */
[----:B0-----:R-:W-:-:S07]  /*6570*/  FFMA R200, R84, UR20, -R86 ;  /* 0x0000001454c87c23 */ /* 0x001fce0008000856 */
[----:B------:R-:W0:Y:S01]  /*6580*/  MUFU.EX2 R58, R55 ;  /* 0x00000037003a7308 */ /* 0x000e220000000800 */
[----:B------:R-:W-:-:S07]  /*6590*/  FMUL R200, R200, 1.4426950216293334961 ;  /* 0x3fb8aa3bc8c87820 */ /* 0x000fce0000400000 */
[----:B------:R2:W-:Y:S01]  /*65a0*/  MUFU.EX2 R77, R43 ;  /* 0x0000002b004d7308 */ /* 0x0005e20000000800 */
[----:B------:R-:W-:-:S07]  /*65b0*/  FMUL R48, R48, 1.4426950216293334961 ;  /* 0x3fb8aa3b30307820 */ /* 0x000fce0000400000 */
[----:B------:R-:W-:Y:S01]  /*65c0*/  MUFU.EX2 R227, R227 ;  /* 0x000000e300e37308 */ /* 0x000fe20000000800 */
[----:B--2---:R-:W-:Y:S02]  /*65d0*/  SEL R43, R44, R45, !P0 ;  /* 0x0000002d2c2b7207 */ /* 0x004fe40004000000 */
[----:B------:R-:W-:Y:S02]  /*65e0*/  F2FP.SATFINITE.E4M3.F32.PACK_AB_MERGE_C R53, R74, R71, RZ ;  /* 0x000000474a35723e */ /* 0x000fe400048070ff */
[----:B------:R-:W-:Y:S02]  /*65f0*/  F2FP.SATFINITE.E4M3.F32.PACK_AB_MERGE_C R201, R235, R83, RZ ;  /* 0x00000053ebc9723e */ /* 0x000fe400048070ff */
[----:B------:R-:W-:Y:S01]  /*6600*/  LOP3.LUT R233, R24, 0x1, RZ, 0x3c, !PT ;  /* 0x0000000118e97812 */ /* 0x000fe200078e3cff */
[----:B------:R-:W2:Y:S01]  /*6610*/  MUFU.EX2 R199, R199 ;  /* 0x000000c700c77308 */ /* 0x000ea20000000800 */
[----:B------:R-:W-:Y:S01]  /*6620*/  SEL R44, R45, R44, !P0 ;  /* 0x0000002c2d2c7207 */ /* 0x000fe20004000000 */
[----:B------:R-:W-:-:S06]  /*6630*/  FFMA R45, R80, UR20, -R86 ;  /* 0x00000014502d7c23 */ /* 0x000fcc0008000856 */
[----:B------:R-:W-:Y:S01]  /*6640*/  MUFU.EX2 R228, R228 ;  /* 0x000000e400e47308 */ /* 0x000fe20000000800 */
[----:B------:R-:W-:-:S07]  /*6650*/  FMUL R45, R45, 1.4426950216293334961 ;  /* 0x3fb8aa3b2d2d7820 */ /* 0x000fce0000400000 */
[----:B------:R-:W3:Y:S08]  /*6660*/  MUFU.EX2 R232, R232 ;  /* 0x000000e800e87308 */ /* 0x000ef00000000800 */
[----:B------:R-:W4:Y:S01]  /*6670*/  MUFU.EX2 R243, R52 ;  /* 0x0000003400f37308 */ /* 0x000f220000000800 */
[----:B-1----:R-:W-:Y:S01]  /*6680*/  F2FP.SATFINITE.E4M3.F32.PACK_AB_MERGE_C R47, R223, R222, RZ ;  /* 0x000000dedf2f723e */ /* 0x002fe200048070ff */
[----:B------:R-:W-:Y:S06]  /*6690*/  SHFL.IDX PT, R26, R26, R24, 0x1f ;  /* 0x00001f181a1a7589 */ /* 0x000fec00000e0000 */
[----:B------:R-:W1:Y:S01]  /*66a0*/  MUFU.EX2 R64, R64 ;  /* 0x0000004000407308 */ /* 0x000e620000000800 */
[----:B0-----:R-:W-:Y:S01]  /*66b0*/  F2FP.SATFINITE.E4M3.F32.PACK_AB_MERGE_C R49, R58, R234, RZ ;  /* 0x000000ea3a31723e */ /* 0x001fe200048070ff */
[----:B------:R-:W-:Y:S01]  /*66c0*/  SHFL.IDX PT, R34, R34, R24, 0x1f ;  /* 0x00001f1822227589 */ /* 0x000fe200000e0000 */
[----:B------:R-:W-:-:S03]  /*66d0*/  F2FP.SATFINITE.E4M3.F32.PACK_AB_MERGE_C R50, R62, R59, RZ ;  /* 0x0000003b3e32723e */ /* 0x000fc600048070ff */
[----:B------:R-:W-:Y:S01]  /*66e0*/  SHFL.IDX PT, R35, R35, R24, 0x1f ;  /* 0x00001f1823237589 */ /* 0x000fe200000e0000 */
[----:B------:R-:W-:Y:S01]  /*66f0*/  F2FP.SATFINITE.E4M3.F32.PACK_AB_MERGE_C R204, R78, R75, RZ ;  /* 0x0000004b4ecc723e */ /* 0x000fe200048070ff */
[----:B------:R0:W5:Y:S01]  /*6700*/  MUFU.EX2 R80, R46 ;  /* 0x0000002e00507308 */ /* 0x0001620000000800 */
[----:B--2---:R-:W-:Y:S01]  /*6710*/  F2FP.SATFINITE.E4M3.F32.PACK_AB_MERGE_C R47, R199, R209, R47 ;  /* 0x000000d1c72f723e */ /* 0x004fe2000480702f */
[----:B------:R2:W-:Y:S06]  /*6720*/  MEMBAR.ALL.CTA ;  /* 0x0000000000007992 */ /* 0x0005ec0000008000 */
[----:B--2---:R-:W2:Y:S04]  /*6730*/  FENCE.VIEW.ASYNC.S ;  /* 0x00000000000073c6 */ /* 0x004ea80000000000 */
[----:B--2---:R-:W-:Y:S04]  /*6740*/  SHFL.IDX PT, R37, R37, R24, 0x1f ;  /* 0x00001f1825257589 */ /* 0x004fe800000e0000 */
[----:B------:R-:W-:Y:S01]  /*6750*/  SHFL.IDX PT, R39, R39, R24, 0x1f ;  /* 0x00001f1827277589 */ /* 0x000fe200000e0000 */
[----:B------:R-:W-:Y:S01]  /*6760*/  MUFU.EX2 R81, R45 ;  /* 0x0000002d00517308 */ /* 0x000fe20000000800 */
[----:B0-----:R-:W-:Y:S01]  /*6770*/  F2FP.SATFINITE.E4M3.F32.PACK_AB_MERGE_C R46, R221, R220, RZ ;  /* 0x000000dcdd2e723e */ /* 0x001fe200048070ff */
[----:B------:R-:W-:Y:S01]  /*6780*/  IMAD.MOV.U32 R202, RZ, RZ, 0x7632 ;  /* 0x00007632ffca7424 */ /* 0x000fe200078e00ff */
[----:B------:R-:W-:Y:S01]  /*6790*/  SHFL.IDX PT, R41, R41, R24, 0x1f ;  /* 0x00001f1829297589 */ /* 0x000fe200000e0000 */
[----:B------:R-:W-:Y:S01]  /*67a0*/  FADD R2, -R207, R2 ;  /* 0x00000002cf027221 */ /* 0x000fe20000000100 */
[----:B------:R-:W-:Y:S01]  /*67b0*/  FADD R0, -R211, R0 ;  /* 0x00000000d3007221 */ /* 0x000fe20000000100 */
[----:B------:R-:W-:Y:S01]  /*67c0*/  FADD R4, -R149, R4 ;  /* 0x0000000495047221 */ /* 0x000fe20000000100 */
[----:B------:R-:W-:Y:S01]  /*67d0*/  FADD R3, -R86, R3 ;  /* 0x0000000356037221 */ /* 0x000fe20000000100 */
[----:B------:R0:W2:Y:S01]  /*67e0*/  MUFU.EX2 R84, R48 ;  /* 0x0000003000547308 */ /* 0x0000a20000000800 */
[----:B------:R-:W-:Y:S01]  /*67f0*/  F2FP.SATFINITE.E4M3.F32.PACK_AB_MERGE_C R46, R231, R227, R46 ;  /* 0x000000e3e72e723e */ /* 0x000fe2000480702e */
[----:B------:R-:W-:Y:S04]  /*6800*/  SHFL.IDX PT, R32, R32, R24, 0x1f ;  /* 0x00001f1820207589 */ /* 0x000fe800000e0000 */
[----:B------:R-:W-:Y:S04]  /*6810*/  SHFL.IDX PT, R31, R31, R24, 0x1f ;  /* 0x00001f181f1f7589 */ /* 0x000fe800000e0000 */
[----:B------:R-:W-:Y:S01]  /*6820*/  SHFL.IDX PT, R33, R33, R24, 0x1f ;  /* 0x00001f1821217589 */ /* 0x000fe200000e0000 */
[----:B------:R-:W-:Y:S01]  /*6830*/  MUFU.EX2 R200, R200 ;  /* 0x000000c800c87308 */ /* 0x000fe20000000800 */
[----:B0-----:R-:W-:Y:S01]  /*6840*/  F2FP.SATFINITE.E4M3.F32.PACK_AB_MERGE_C R48, R225, R224, RZ ;  /* 0x000000e0e130723e */ /* 0x001fe200048070ff */
[----:B------:R-:W-:Y:S01]  /*6850*/  FADD R90, R90, R91 ;  /* 0x0000005b5a5a7221 */ /* 0x000fe20000000000 */
[----:B------:R-:W-:Y:S01]  /*6860*/  FADD R89, R89, R92 ;  /* 0x0000005c59597221 */ /* 0x000fe20000000000 */
[----:B------:R-:W-:Y:S01]  /*6870*/  FADD R212, R212, R213 ;  /* 0x000000d5d4d47221 */ /* 0x000fe20000000000 */
[----:B------:R-:W-:Y:S01]  /*6880*/  FADD R237, R237, R238 ;  /* 0x000000eeeded7221 */ /* 0x000fe20000000000 */
[----:B------:R-:W0:Y:S02]  /*6890*/  LDC R230, c[0x0][0x280] ;  /* 0x0000a000ffe67b82 */ /* 0x000e240000000800 */
[----:B------:R-:W2:Y:S01]  /*68a0*/  MUFU.EX2 R85, R85 ;  /* 0x0000005500557308 */ /* 0x000ea20000000800 */
[----:B------:R-:W-:-:S02]  /*68b0*/  F2FP.SATFINITE.E4M3.F32.PACK_AB_MERGE_C R51, R66, R63, RZ ;  /* 0x0000003f4233723e */ /* 0x000fc400048070ff */
[----:B---3--:R-:W-:Y:S02]  /*68c0*/  F2FP.SATFINITE.E4M3.F32.PACK_AB_MERGE_C R48, R232, R228, R48 ;  /* 0x000000e4e830723e */ /* 0x008fe40004807030 */
[----:B----4-:R-:W-:Y:S02]  /*68d0*/  F2FP.SATFINITE.E4M3.F32.PACK_AB_MERGE_C R49, R56, R243, R49 ;  /* 0x000000f33831723e */ /* 0x010fe40004807031 */
[----:B------:R-:W-:Y:S02]  /*68e0*/  F2FP.SATFINITE.E4M3.F32.PACK_AB_MERGE_C R52, R70, R67, RZ ;  /* 0x000000434634723e */ /* 0x000fe400048070ff */
[----:B------:R-:W-:Y:S02]  /*68f0*/  SEL R45, R46, R47, !P0 ;  /* 0x0000002f2e2d7207 */ /* 0x000fe40004000000 */
[----:B------:R-:W-:Y:S02]  /*6900*/  F2FP.SATFINITE.E4M3.F32.PACK_AB_MERGE_C R50, R60, R57, R50 ;  /* 0x000000393c32723e */ /* 0x000fe40004807032 */
[----:B------:R-:W-:-:S02]  /*6910*/  F2FP.SATFINITE.E4M3.F32.PACK_AB_MERGE_C R51, R65, R61, R51 ;  /* 0x0000003d4133723e */ /* 0x000fc40004807033 */
[----:B------:R-:W-:Y:S02]  /*6920*/  F2FP.SATFINITE.E4M3.F32.PACK_AB_MERGE_C R55, R82, R79, RZ ;  /* 0x0000004f5237723e */ /* 0x000fe400048070ff */
[----:B------:R-:W-:Y:S02]  /*6930*/  SEL R46, R47, R46, !P0 ;  /* 0x0000002e2f2e7207 */ /* 0x000fe40004000000 */
[----:B------:R-:W-:Y:S02]  /*6940*/  SEL R47, R48, R49, !P0 ;  /* 0x00000031302f7207 */ /* 0x000fe40004000000 */
[----:B-1----:R-:W-:Y:S02]  /*6950*/  F2FP.SATFINITE.E4M3.F32.PACK_AB_MERGE_C R52, R68, R64, R52 ;  /* 0x000000404434723e */ /* 0x002fe40004807034 */
[----:B------:R-:W-:Y:S02]  /*6960*/  F2FP.SATFINITE.E4M3.F32.PACK_AB_MERGE_C R53, R72, R69, R53 ;  /* 0x000000454835723e */ /* 0x000fe40004807035 */
[----:B------:R-:W-:-:S02]  /*6970*/  F2FP.SATFINITE.E4M3.F32.PACK_AB_MERGE_C R54, R236, R87, RZ ;  /* 0x00000057ec36723e */ /* 0x000fc400048070ff */
[----:B------:R-:W-:Y:S02]  /*6980*/  SEL R48, R49, R48, !P0 ;  /* 0x0000003031307207 */ /* 0x000fe40004000000 */
[----:B------:R-:W-:Y:S02]  /*6990*/  SEL R49, R50, R51, !P0 ;  /* 0x0000003332317207 */ /* 0x000fe40004000000 */
[----:B------:R-:W-:Y:S02]  /*69a0*/  F2FP.SATFINITE.E4M3.F32.PACK_AB_MERGE_C R204, R76, R73, R204 ;  /* 0x000000494ccc723e */ /* 0x000fe400048070cc */
[----:B-----5:R-:W-:Y:S02]  /*69b0*/  F2FP.SATFINITE.E4M3.F32.PACK_AB_MERGE_C R55, R80, R77, R55 ;  /* 0x0000004d5037723e */ /* 0x020fe40004807037 */
[----:B------:R-:W-:Y:S02]  /*69c0*/  SEL R50, R51, R50, !P0 ;  /* 0x0000003233327207 */ /* 0x000fe40004000000 */
[----:B------:R-:W-:-:S02]  /*69d0*/  SEL R51, R52, R53, !P0 ;  /* 0x0000003534337207 */ /* 0x000fc40004000000 */
[----:B--2---:R-:W-:Y:S02]  /*69e0*/  F2FP.SATFINITE.E4M3.F32.PACK_AB_MERGE_C R201, R84, R81, R201 ;  /* 0x0000005154c9723e */ /* 0x004fe400048070c9 */
[----:B------:R-:W-:Y:S02]  /*69f0*/  F2FP.SATFINITE.E4M3.F32.PACK_AB_MERGE_C R54, R85, R200, R54 ;  /* 0x000000c85536723e */ /* 0x000fe40004807036 */
[----:B------:R-:W-:Y:S02]  /*6a00*/  SEL R52, R53, R52, !P0 ;  /* 0x0000003435347207 */ /* 0x000fe40004000000 */
[----:B------:R-:W-:Y:S02]  /*6a10*/  SEL R53, R204, R55, !P0 ;  /* 0x00000037cc357207 */ /* 0x000fe40004000000 */
[----:B------:R-:W-:Y:S02]  /*6a20*/  SEL R204, R55, R204, !P0 ;  /* 0x000000cc37cc7207 */ /* 0x000fe40004000000 */
[----:B------:R-:W-:-:S02]  /*6a30*/  SEL R55, R201, R54, !P0 ;  /* 0x00000036c9377207 */ /* 0x000fc40004000000 */
[----:B------:R-:W-:Y:S02]  /*6a40*/  SEL R201, R54, R201, !P0 ;  /* 0x000000c936c97207 */ /* 0x000fe40004000000 */
[----:B------:R-:W1:Y:S01]  /*6a50*/  S2R R54, SR_TID.X ;  /* 0x0000000000367919 */ /* 0x000e620000002100 */
[----:B------:R-:W2:Y:S04]  /*6a60*/  SHFL.IDX PT, R25, R25, R233, 0x1f ;  /* 0x00001fe919197589 */ /* 0x000ea800000e0000 */
[----:B------:R-:W3:Y:S04]  /*6a70*/  SHFL.IDX PT, R27, R27, R233, 0x1f ;  /* 0x00001fe91b1b7589 */ /* 0x000ee800000e0000 */
[----:B------:R-:W4:Y:S04]  /*6a80*/  SHFL.IDX PT, R36, R36, R233, 0x1f ;  /* 0x00001fe924247589 */ /* 0x000f2800000e0000 */
[----:B------:R-:W5:Y:S04]  /*6a90*/  SHFL.IDX PT, R38, R38, R233, 0x1f ;  /* 0x00001fe926267589 */ /* 0x000f6800000e0000 */
[----:B------:R-:W0:Y:S04]  /*6aa0*/  SHFL.IDX PT, R40, R40, R233, 0x1f ;  /* 0x00001fe928287589 */ /* 0x000e2800000e0000 */
[----:B------:R-:W0:Y:S04]  /*6ab0*/  SHFL.IDX PT, R42, R42, R233, 0x1f ;  /* 0x00001fe92a2a7589 */ /* 0x000e2800000e0000 */
[----:B------:R-:W-:Y:S04]  /*6ac0*/  SHFL.IDX PT, R43, R43, R24, 0x1f ;  /* 0x00001f182b2b7589 */ /* 0x000fe800000e0000 */
[----:B------:R-:W0:Y:S01]  /*6ad0*/  SHFL.IDX PT, R44, R44, R233, 0x1f ;  /* 0x00001fe92c2c7589 */ /* 0x000e2200000e0000 */
[----:B-1----:R-:W-:-:S03]  /*6ae0*/  LOP3.LUT P1, RZ, R54, 0x2, RZ, 0xc0, !PT ;  /* 0x0000000236ff7812 */ /* 0x002fc6000782c0ff */
[----:B------:R-:W-:Y:S01]  /*6af0*/  SHFL.IDX PT, R45, R45, R24, 0x1f ;  /* 0x00001f182d2d7589 */ /* 0x000fe200000e0000 */
[----:B------:R-:W-:-:S03]  /*6b00*/  MOV R54, 0x5410 ;  /* 0x0000541000367802 */ /* 0x000fc60000000f00 */
[----:B------:R-:W1:Y:S04]  /*6b10*/  SHFL.IDX PT, R46, R46, R233, 0x1f ;  /* 0x00001fe92e2e7589 */ /* 0x000e6800000e0000 */
[----:B------:R-:W-:Y:S04]  /*6b20*/  SHFL.IDX PT, R47, R47, R24, 0x1f ;  /* 0x00001f182f2f7589 */ /* 0x000fe800000e0000 */
[----:B------:R-:W1:Y:S01]  /*6b30*/  SHFL.IDX PT, R48, R48, R233, 0x1f ;  /* 0x00001fe930307589 */ /* 0x000e6200000e0000 */
[----:B------:R-:W-:-:S03]  /*6b40*/  SEL R54, R54, 0x1054, !P1 ;  /* 0x0000105436367807 */ /* 0x000fc60004800000 */
[----:B------:R-:W-:Y:S01]  /*6b50*/  SHFL.IDX PT, R49, R49, R24, 0x1f ;  /* 0x00001f1831317589 */ /* 0x000fe200000e0000 */
[----:B------:R-:W-:-:S03]  /*6b60*/  SEL R202, R202, 0x3276, !P1 ;  /* 0x00003276caca7807 */ /* 0x000fc60004800000 */
[----:B------:R-:W1:Y:S01]  /*6b70*/  SHFL.IDX PT, R50, R50, R233, 0x1f ;  /* 0x00001fe932327589 */ /* 0x000e6200000e0000 */
[----:B------:R-:W-:-:S03]  /*6b80*/  FMUL R2, R2, 1.4426950216293334961 ;  /* 0x3fb8aa3b02027820 */ /* 0x000fc60000400000 */
[----:B------:R-:W-:Y:S01]  /*6b90*/  SHFL.IDX PT, R51, R51, R24, 0x1f ;  /* 0x00001f1833337589 */ /* 0x000fe200000e0000 */
[----:B------:R-:W-:-:S03]  /*6ba0*/  FMUL R0, R0, 1.4426950216293334961 ;  /* 0x3fb8aa3b00007820 */ /* 0x000fc60000400000 */
[----:B------:R-:W1:Y:S01]  /*6bb0*/  SHFL.IDX PT, R52, R52, R233, 0x1f ;  /* 0x00001fe934347589 */ /* 0x000e6200000e0000 */
[----:B------:R-:W-:Y:S01]  /*6bc0*/  FMUL R4, R4, 1.4426950216293334961 ;  /* 0x3fb8aa3b04047820 */ /* 0x000fe20000400000 */
[----:B------:R-:W-:Y:S02]  /*6bd0*/  FMUL R3, R3, 1.4426950216293334961 ;  /* 0x3fb8aa3b03037820 */ /* 0x000fe40000400000 */
[----:B------:R-:W1:Y:S04]  /*6be0*/  SHFL.IDX PT, R229, R28, R233, 0x1f ;  /* 0x00001fe91ce57589 */ /* 0x000e6800000e0000 */
[----:B------:R-:W-:Y:S04]  /*6bf0*/  SHFL.IDX PT, R53, R53, R24, 0x1f ;  /* 0x00001f1835357589 */ /* 0x000fe800000e0000 */
[----:B------:R-:W1:Y:S04]  /*6c00*/  SHFL.IDX PT, R226, R29, R233, 0x1f ;  /* 0x00001fe91de27589 */ /* 0x000e6800000e0000 */
[----:B------:R-:W1:Y:S04]  /*6c10*/  SHFL.IDX PT, R206, R30, R233, 0x1f ;  /* 0x00001fe91ece7589 */ /* 0x000e6800000e0000 */
[----:B------:R-:W1:Y:S04]  /*6c20*/  SHFL.IDX PT, R204, R204, R233, 0x1f ;  /* 0x00001fe9cccc7589 */ /* 0x000e6800000e0000 */
[----:B------:R2:W-:Y:S04]  /*6c30*/  SHFL.IDX PT, R55, R55, R24, 0x1f ;  /* 0x00001f1837377589 */ /* 0x0005e800000e0000 */
[----:B------:R-:W1:Y:S01]  /*6c40*/  SHFL.IDX PT, R201, R201, R233, 0x1f ;  /* 0x00001fe9c9c97589 */ /* 0x000e6200000e0000 */
[----:B------:R-:W1:Y:S01]  /*6c50*/  MUFU.EX2 R2, R2 ;  /* 0x0000000200027308 */ /* 0x000e620000000800 */
[----:B--2---:R-:W-:-:S02]  /*6c60*/  PRMT R24, R26, R54, R25 ;  /* 0x000000361a187216 */ /* 0x004fc40000000019 */
[----:B------:R-:W-:Y:S02]  /*6c70*/  PRMT R25, R26, R202, R25 ;  /* 0x000000ca1a197216 */ /* 0x000fe40000000019 */
[C-C-:B---3--:R-:W-:Y:S02]  /*6c80*/  PRMT R26, R34.reuse, R54, R27.reuse ;  /* 0x00000036221a7216 */ /* 0x148fe4000000001b */
[----:B------:R-:W-:Y:S01]  /*6c90*/  PRMT R27, R34, R202, R27 ;  /* 0x000000ca221b7216 */ /* 0x000fe2000000001b */
[----:B------:R-:W2:Y:S01]  /*6ca0*/  MUFU.EX2 R0, R0 ;  /* 0x0000000000007308 */ /* 0x000ea20000000800 */
[C-C-:B----4-:R-:W-:Y:S02]  /*6cb0*/  PRMT R34, R35.reuse, R54, R36.reuse ;  /* 0x0000003623227216 */ /* 0x150fe40000000024 */
[----:B------:R-:W-:Y:S02]  /*6cc0*/  PRMT R35, R35, R202, R36 ;  /* 0x000000ca23237216 */ /* 0x000fe40000000024 */
[----:B-----5:R-:W-:-:S03]  /*6cd0*/  PRMT R36, R37, R54, R38 ;  /* 0x0000003625247216 */ /* 0x020fc60000000026 */
[----:B------:R-:W3:Y:S01]  /*6ce0*/  MUFU.EX2 R4, R4 ;  /* 0x0000000400047308 */ /* 0x000ee20000000800 */
[----:B------:R-:W-:Y:S02]  /*6cf0*/  PRMT R37, R37, R202, R38 ;  /* 0x000000ca25257216 */ /* 0x000fe40000000026 */
[----:B0-----:R-:W-:-:S05]  /*6d00*/  PRMT R38, R39, R54, R40 ;  /* 0x0000003627267216 */ /* 0x001fca0000000028 */
[----:B------:R-:W0:Y:S01]  /*6d10*/  MUFU.EX2 R3, R3 ;  /* 0x0000000300037308 */ /* 0x000e220000000800 */
[----:B------:R-:W-:Y:S02]  /*6d20*/  PRMT R39, R39, R202, R40 ;  /* 0x000000ca27277216 */ /* 0x000fe40000000028 */
[C-C-:B------:R-:W-:Y:S02]  /*6d30*/  PRMT R40, R41.reuse, R54, R42.reuse ;  /* 0x0000003629287216 */ /* 0x140fe4000000002a */
[----:B------:R-:W-:Y:S02]  /*6d40*/  PRMT R41, R41, R202, R42 ;  /* 0x000000ca29297216 */ /* 0x000fe4000000002a */
[C-C-:B------:R-:W-:Y:S02]  /*6d50*/  PRMT R42, R43.reuse, R54, R44.reuse ;  /* 0x000000362b2a7216 */ /* 0x140fe4000000002c */
[----:B------:R-:W-:Y:S02]  /*6d60*/  PRMT R43, R43, R202, R44 ;  /* 0x000000ca2b2b7216 */ /* 0x000fe4000000002c */
[----:B-1----:R-:W-:-:S02]  /*6d70*/  PRMT R44, R45, R54, R46 ;  /* 0x000000362d2c7216 */ /* 0x002fc4000000002e */
[----:B------:R-:W-:Y:S02]  /*6d80*/  PRMT R45, R45, R202, R46 ;  /* 0x000000ca2d2d7216 */ /* 0x000fe4000000002e */
[C-C-:B------:R-:W-:Y:S02]  /*6d90*/  PRMT R46, R47.reuse, R54, R48.reuse ;  /* 0x000000362f2e7216 */ /* 0x140fe40000000030 */
[----:B------:R-:W-:Y:S02]  /*6da0*/  PRMT R47, R47, R202, R48 ;  /* 0x000000ca2f2f7216 */ /* 0x000fe40000000030 */
[C-C-:B------:R-:W-:Y:S02]  /*6db0*/  PRMT R48, R49.reuse, R54, R50.reuse ;  /* 0x0000003631307216 */ /* 0x140fe40000000032 */
[----:B------:R-:W-:Y:S02]  /*6dc0*/  PRMT R49, R49, R202, R50 ;  /* 0x000000ca31317216 */ /* 0x000fe40000000032 */
[--C-:B------:R-:W-:Y:S01]  /*6dd0*/  PRMT R50, R51, R54, R52.reuse ;  /* 0x0000003633327216 */ /* 0x100fe20000000034 */
[----:B------:R-:W-:Y:S01]  /*6de0*/  FMUL R170, R170, R2 ;  /* 0x00000002aaaa7220 */ /* 0x000fe20000400000 */
[C-C-:B------:R-:W-:Y:S01]  /*6df0*/  PRMT R28, R32.reuse, R54, R229.reuse ;  /* 0x00000036201c7216 */ /* 0x140fe200000000e5 */
[----:B------:R-:W-:Y:S01]  /*6e00*/  FMUL R171, R171, R2 ;  /* 0x00000002abab7220 */ /* 0x000fe20000400000 */
[----:B------:R-:W-:Y:S01]  /*6e10*/  PRMT R29, R32, R202, R229 ;  /* 0x000000ca201d7216 */ /* 0x000fe200000000e5 */
        /* <DEDUP_REMOVED lines=9> */
[-C--:B--2---:R-:W-:Y:S01]  /*6eb0*/  FMUL R168, R168, R0.reuse ;  /* 0x00000000a8a87220 */ /* 0x084fe20000400000 */
[-C--:B------:R-:W-:Y:S01]  /*6ec0*/  FMUL R169, R169, R0.reuse ;  /* 0x00000000a9a97220 */ /* 0x080fe20000400000 */
[-C--:B------:R-:W-:Y:S01]  /*6ed0*/  FMUL R172, R172, R0.reuse ;  /* 0x00000000acac7220 */ /* 0x080fe20000400000 */
[-C--:B------:R-:W-:Y:S01]  /*6ee0*/  FMUL R173, R173, R0.reuse ;  /* 0x00000000adad7220 */ /* 0x080fe20000400000 */
[-C--:B------:R-:W-:Y:S01]  /*6ef0*/  FMUL R176, R176, R0.reuse ;  /* 0x00000000b0b07220 */ /* 0x080fe20000400000 */
[-C--:B------:R-:W-:Y:S01]  /*6f00*/  FMUL R177, R177, R0.reuse ;  /* 0x00000000b1b17220 */ /* 0x080fe20000400000 */
[----:B------:R-:W-:Y:S01]  /*6f10*/  FMUL R180, R180, R0 ;  /* 0x00000000b4b47220 */ /* 0x000fe20000400000 */
[-C--:B---3--:R-:W-:Y:S01]  /*6f20*/  FMUL R154, R154, R4.reuse ;  /* 0x000000049a9a7220 */ /* 0x088fe20000400000 */
[-C--:B------:R-:W-:Y:S01]  /*6f30*/  FMUL R155, R155, R4.reuse ;  /* 0x000000049b9b7220 */ /* 0x080fe20000400000 */
[-C--:B------:R-:W-:Y:S01]  /*6f40*/  FMUL R158, R158, R4.reuse ;  /* 0x000000049e9e7220 */ /* 0x080fe20000400000 */
[-C--:B------:R-:W-:Y:S01]  /*6f50*/  FMUL R159, R159, R4.reuse ;  /* 0x000000049f9f7220 */ /* 0x080fe20000400000 */
[-C--:B------:R-:W-:Y:S01]  /*6f60*/  FMUL R162, R162, R4.reuse ;  /* 0x00000004a2a27220 */ /* 0x080fe20000400000 */
[-C--:B------:R-:W-:Y:S01]  /*6f70*/  FMUL R163, R163, R4.reuse ;  /* 0x00000004a3a37220 */ /* 0x080fe20000400000 */
[----:B------:R-:W-:Y:S01]  /*6f80*/  FMUL R166, R166, R4 ;  /* 0x00000004a6a67220 */ /* 0x000fe20000400000 */
[-C--:B0-----:R-:W-:Y:S01]  /*6f90*/  FMUL R152, R152, R3.reuse ;  /* 0x0000000398987220 */ /* 0x081fe20000400000 */
[-C--:B------:R-:W-:Y:S01]  /*6fa0*/  FMUL R153, R153, R3.reuse ;  /* 0x0000000399997220 */ /* 0x080fe20000400000 */
[-C--:B------:R-:W-:Y:S01]  /*6fb0*/  FMUL R156, R156, R3.reuse ;  /* 0x000000039c9c7220 */ /* 0x080fe20000400000 */
[-C--:B------:R-:W-:Y:S01]  /*6fc0*/  FMUL R157, R157, R3.reuse ;  /* 0x000000039d9d7220 */ /* 0x080fe20000400000 */
[-C--:B------:R-:W-:Y:S01]  /*6fd0*/  FMUL R160, R160, R3.reuse ;  /* 0x00000003a0a07220 */ /* 0x080fe20000400000 */
[-C--:B------:R-:W-:Y:S01]  /*6fe0*/  FMUL R161, R161, R3.reuse ;  /* 0x00000003a1a17220 */ /* 0x080fe20000400000 */
[-C--:B------:R-:W-:Y:S01]  /*6ff0*/  FMUL R164, R164, R3.reuse ;  /* 0x00000003a4a47220 */ /* 0x080fe20000400000 */
[----:B------:R-:W-:Y:S01]  /*7000*/  FMUL R181, R181, R0 ;  /* 0x00000000b5b57220 */ /* 0x000fe20000400000 */
[----:B------:R-:W-:Y:S01]  /*7010*/  FMUL R183, R183, R2 ;  /* 0x00000002b7b77220 */ /* 0x000fe20000400000 */
[----:B------:R-:W-:Y:S01]  /*7020*/  FMUL R165, R165, R3 ;  /* 0x00000003a5a57220 */ /* 0x000fe20000400000 */
[----:B------:R-:W-:Y:S01]  /*7030*/  FMUL R167, R167, R4 ;  /* 0x00000004a7a77220 */ /* 0x000fe20000400000 */
[----:B------:R-:W-:-:S02]  /*7040*/  PRMT R54, R55, R54, R201 ;  /* 0x0000003637367216 */ /* 0x000fc400000000c9 */
[-C--:B------:R-:W-:Y:S02]  /*7050*/  PRMT R31, R31, R202.reuse, R226 ;  /* 0x000000ca1f1f7216 */ /* 0x080fe400000000e2 */
[-C--:B------:R-:W-:Y:S02]  /*7060*/  PRMT R33, R33, R202.reuse, R206 ;  /* 0x000000ca21217216 */ /* 0x080fe400000000ce */
[-C--:B------:R-:W-:Y:S02]  /*7070*/  PRMT R53, R53, R202.reuse, R204 ;  /* 0x000000ca35357216 */ /* 0x080fe400000000cc */
[----:B------:R-:W-:Y:S01]  /*7080*/  PRMT R55, R55, R202, R201 ;  /* 0x000000ca37377216 */ /* 0x000fe200000000c9 */
[----:B------:R-:W-:Y:S06]  /*7090*/  BAR.SYNC.DEFER_BLOCKING 0x0 ;  /* 0x0000000000007b1d */ /* 0x000fec0000010000 */
[----:B------:R-:W-:-:S06]  /*70a0*/  WARPGROUP.ARRIVE ;  /* 0x00000000000079c5 */ /* 0x000fcc0000000000 */
[----:B------:R-:W-:Y:S03]  /*70b0*/  QGMMA.64x32x32.F32.E4M3.E4M3 R168, R24, gdesc[UR32], R168 ;  /* 0x0060002018a87df3 */ /* 0x000fe600087008a8 */
[----:B------:R-:W-:Y:S03]  /*70c0*/  QGMMA.64x32x32.F32.E4M3.E4M3 R168, R28, gdesc[UR16], R168 ;  /* 0x006000101ca87df3 */ /* 0x000fe600087008a8 */
[----:B------:R-:W-:Y:S01]  /*70d0*/  QGMMA.64x32x32.F32.E4M3.E4M3 R168, R32, gdesc[UR20], R168 ;  /* 0x0060001420a87df3 */ /* 0x000fe200087008a8 */
[----:B------:R-:W-:Y:S01]  /*70e0*/  FADD R90, R94, R90 ;  /* 0x0000005a5e5a7221 */ /* 0x000fe20000000000 */
        /* <DEDUP_REMOVED lines=122> */
[----:B------:R-:W-:-:S02]  /*7890*/  FADD R200, R85, R200 ;  /* 0x000000c855c87221 */ /* 0x000fc40000000000 */
[----:B------:R-:W0:Y:S04]  /*78a0*/  SHFL.BFLY PT, R58, R147, 0x2, 0x1f ;  /* 0x0c401f00933a7f89 */ /* 0x000e2800000e0000 */
[----:B------:R-:W1:Y:S04]  /*78b0*/  SHFL.BFLY PT, R56, R151, 0x2, 0x1f ;  /* 0x0c401f0097387f89 */ /* 0x000e6800000e0000 */
[----:B------:R-:W2:Y:S04]  /*78c0*/  SHFL.BFLY PT, R57, R200, 0x2, 0x1f ;  /* 0x0c401f00c8397f89 */ /* 0x000ea800000e0000 */
[----:B------:R-:W3:Y:S01]  /*78d0*/  SHFL.BFLY PT, R62, R87, 0x2, 0x1f ;  /* 0x0c401f00573e7f89 */ /* 0x000ee200000e0000 */
[----:B------:R-:W-:Y:S01]  /*78e0*/  QGMMA.64x32x32.F32.E4M3.E4M3 R152, R52, gdesc[UR24], R152, gsb0 ;  /* 0x0060001834987df3 */ /* 0x000fe20008000898 */
[----:B0-----:R-:W-:Y:S01]  /*78f0*/  FADD R58, R147, R58 ;  /* 0x0000003a933a7221 */ /* 0x001fe20000000000 */
[----:B-1----:R-:W-:Y:S01]  /*7900*/  FADD R56, R151, R56 ;  /* 0x0000003897387221 */ /* 0x002fe20000000000 */
[----:B--2---:R-:W-:Y:S01]  /*7910*/  FADD R60, R200, R57 ;  /* 0x00000039c83c7221 */ /* 0x004fe20000000000 */
[----:B---3--:R-:W-:-:S03]  /*7920*/  FADD R62, R87, R62 ;  /* 0x0000003e573e7221 */ /* 0x008fc60000000000 */
[----:B------:R-:W0:Y:S04]  /*7930*/  SHFL.BFLY PT, R57, R56, 0x1, 0x1f ;  /* 0x0c201f0038397f89 */ /* 0x000e2800000e0000 */
[----:B------:R-:W1:Y:S04]  /*7940*/  SHFL.BFLY PT, R59, R58, 0x1, 0x1f ;  /* 0x0c201f003a3b7f89 */ /* 0x000e6800000e0000 */
[----:B------:R-:W2:Y:S04]  /*7950*/  SHFL.BFLY PT, R61, R60, 0x1, 0x1f ;  /* 0x0c201f003c3d7f89 */ /* 0x000ea800000e0000 */
[----:B------:R-:W3:Y:S01]  /*7960*/  SHFL.BFLY PT, R63, R62, 0x1, 0x1f ;  /* 0x0c201f003e3f7f89 */ /* 0x000ee200000e0000 */
[----:B------:R-:W-:-:S06]  /*7970*/  UIADD3 UR5, UR5, 0x80, URZ ;  /* 0x0000008005057890 */ /* 0x000fcc000fffe03f */
[----:B------:R-:W-:Y:S01]  /*7980*/  ISETP.LE.AND P1, PT, R230, UR5, PT ;  /* 0x00000005e6007c0c */ /* 0x000fe2000bf23270 */
[----:B------:R-:W-:Y:S01]  /*7990*/  ULEA UR4, UR13, UR4, 0x7 ;  /* 0x000000040d047291 */ /* 0x000fe2000f8e383f */
[----:B0-----:R-:W-:Y:S01]  /*79a0*/  FADD R57, R56, R57 ;  /* 0x0000003938397221 */ /* 0x001fe20000000000 */
[----:B-1----:R-:W-:Y:S01]  /*79b0*/  FADD R59, R58, R59 ;  /* 0x0000003b3a3b7221 */ /* 0x002fe20000000000 */
[----:B------:R-:W-:Y:S02]  /*79c0*/  WARPGROUP.DEPBAR.LE gsb0, 0x0 ;  /* 0x00008000000079c5 */ /* 0x000fe40000010000 */
[----:B--2---:R-:W-:Y:S01]  /*79d0*/  FADD R64, R60, R61 ;  /* 0x0000003d3c407221 */ /* 0x004fe20000000000 */
[----:B---3--:R-:W-:Y:S01]  /*79e0*/  FADD R63, R62, R63 ;  /* 0x0000003f3e3f7221 */ /* 0x008fe20000000000 */
[----:B------:R-:W-:Y:S01]  /*79f0*/  FFMA R9, R0, R9, R57 ;  /* 0x0000000900097223 */ /* 0x000fe20000000039 */
[----:B------:R-:W-:Y:S01]  /*7a00*/  FFMA R8, R2, R8, R59 ;  /* 0x0000000802087223 */ /* 0x000fe2000000003b */
[----:B------:R-:W-:Y:S01]  /*7a10*/  FFMA R7, R3, R7, R64 ;  /* 0x0000000703077223 */ /* 0x000fe20000000040 */
[----:B------:R-:W-:Y:S01]  /*7a20*/  FFMA R6, R4, R6, R63 ;  /* 0x0000000604067223 */ /* 0x000fe2000000003f */
[----:B------:R-:W-:Y:S01]  /*7a30*/  LEA R5, R205, R5, 0x7 ;  /* 0x00000005cd057211 */ /* 0x000fe200078e38ff */
[----:B------:R-:W-:Y:S01]  /*7a40*/  IMAD.MOV.U32 R4, RZ, RZ, R149 ;  /* 0x000000ffff047224 */ /* 0x000fe200078e0095 */
[----:B------:R-:W-:Y:S01]  /*7a50*/  MOV R3, R86 ;  /* 0x0000005600037202 */ /* 0x000fe20000000f00 */
[----:B------:R-:W-:Y:S01]  /*7a60*/  IMAD.MOV.U32 R2, RZ, RZ, R207 ;  /* 0x000000ffff027224 */ /* 0x000fe200078e00cf */
[----:B------:R-:W-:Y:S01]  /*7a70*/  MOV R0, R211 ;  /* 0x000000d300007202 */ /* 0x000fe20000000f00 */
[----:B------:R-:W-:Y:S06]  /*7a80*/  @!P1 BRA `(.L_x_1) ;  /* 0xffffffa400f89947 */ /* 0x000fec000383ffff */
.L_x_0:
[----:B------:R-:W1:Y:S01]  /*7a90*/  S2R R0, SR_TID.X ;  /* 0x0000000000007919 */ /* 0x000e620000002100 */
[----:B------:R-:W-:Y:S02]  /*7aa0*/  IMAD.MOV.U32 R17, RZ, RZ, R6 ;  /* 0x000000ffff117224 */ /* 0x000fe400078e0006 */
[----:B------:R-:W-:Y:S01]  /*7ab0*/  FMUL R6, R163, 0.25 ;  /* 0x3e800000a3067820 */ /* 0x000fe20000400000 */
[----:B------:R-:W-:Y:S01]  /*7ac0*/  MOV R28, R7 ;  /* 0x00000007001c7202 */ /* 0x000fe20000000f00 */
[----:B------:R-:W-:Y:S01]  /*7ad0*/  FMUL R7, R160, 0.25 ;  /* 0x3e800000a0077820 */ /* 0x000fe20000400000 */
[----:B------:R-:W-:Y:S01]  /*7ae0*/  IMAD.MOV.U32 R38, RZ, RZ, R8 ;  /* 0x000000ffff267224 */ /* 0x000fe200078e0008 */
[----:B------:R-:W-:Y:S01]  /*7af0*/  FSETP.GT.AND P3, PT, |R17|, 8.50705917302346158658e+37, PT ;  /* 0x7e8000001100780b */ /* 0x000fe20003f64200 */
[----:B------:R-:W-:Y:S01]  /*7b00*/  FMUL R8, R171, 0.25 ;  /* 0x3e800000ab087820 */ /* 0x000fe20000400000 */
[----:B------:R-:W-:Y:S01]  /*7b10*/  FSETP.GT.AND P1, PT, |R28|, 8.50705917302346158658e+37, PT ;  /* 0x7e8000001c00780b */ /* 0x000fe20003f24200 */
[----:B------:R-:W-:Y:S01]  /*7b20*/  BAR.SYNC.DEFER_BLOCKING 0x0 ;  /* 0x0000000000007b1d */ /* 0x000fe20000010000 */
[----:B------:R-:W-:Y:S01]  /*7b30*/  FSEL R22, R6, R163, P3 ;  /* 0x000000a306167208 */ /* 0x000fe20001800000 */
[----:B------:R-:W-:Y:S01]  /*7b40*/  FMUL R6, R155, 0.25 ;  /* 0x3e8000009b067820 */ /* 0x000fe20000400000 */
[----:B------:R-:W-:Y:S01]  /*7b50*/  FSEL R23, R7, R160, P1 ;  /* 0x000000a007177208 */ /* 0x000fe20000800000 */
[----:B------:R-:W-:Y:S01]  /*7b60*/  FMUL R7, R152, 0.25 ;  /* 0x3e80000098077820 */ /* 0x000fe20000400000 */
[----:B------:R-:W-:Y:S01]  /*7b70*/  FSETP.GT.AND P0, PT, |R38|, 8.50705917302346158658e+37, PT ;  /* 0x7e8000002600780b */ /* 0x000fe20003f04200 */
[----:B------:R-:W-:Y:S01]  /*7b80*/  ULDC.64 UR4, c[0x0][0x270] ;  /* 0x00009c0000047ab9 */ /* 0x000fe20000000a00 */
[----:B------:R-:W-:Y:S01]  /*7b90*/  FSEL R26, R6, R155, P3 ;  /* 0x0000009b061a7208 */ /* 0x000fe20001800000 */
[----:B------:R-:W-:Y:S01]  /*7ba0*/  FMUL R6, R161, 0.25 ;  /* 0x3e800000a1067820 */ /* 0x000fe20000400000 */
[----:B------:R-:W-:Y:S01]  /*7bb0*/  MOV R37, R9 ;  /* 0x0000000900257202 */ /* 0x000fe20000000f00 */
[----:B------:R-:W-:Y:S01]  /*7bc0*/  FMUL R9, R168, 0.25 ;  /* 0x3e800000a8097820 */ /* 0x000fe20000400000 */
[----:B------:R-:W-:Y:S01]  /*7bd0*/  FSEL R27, R7, R152, P1 ;  /* 0x00000098071b7208 */ /* 0x000fe20000800000 */
[----:B------:R-:W-:Y:S01]  /*7be0*/  FMUL R7, R178, 0.25 ;  /* 0x3e800000b2077820 */ /* 0x000fe20000400000 */
[----:B------:R-:W-:Y:S01]  /*7bf0*/  FSEL R161, R6, R161, P1 ;  /* 0x000000a106a17208 */ /* 0x000fe20000800000 */
[----:B------:R-:W-:Y:S01]  /*7c00*/  FMUL R6, R183, 0.25 ;  /* 0x3e800000b7067820 */ /* 0x000fe20000400000 */
[----:B------:R-:W-:Y:S01]  /*7c10*/  FSETP.GT.AND P2, PT, |R37|, 8.50705917302346158658e+37, PT ;  /* 0x7e8000002500780b */ /* 0x000fe20003f44200 */
[----:B------:R-:W2:Y:S01]  /*7c20*/  S2R R200, SR_TID.X ;  /* 0x0000000000c87919 */ /* 0x000ea20000002100 */
[----:B------:R-:W-:Y:S01]  /*7c30*/  FSEL R178, R7, R178, P0 ;  /* 0x000000b207b27208 */ /* 0x000fe20000000000 */
[----:B------:R-:W-:Y:S01]  /*7c40*/  FMUL R7, R170, 0.25 ;  /* 0x3e800000aa077820 */ /* 0x000fe20000400000 */
[----:B------:R-:W-:Y:S01]  /*7c50*/  FSEL R30, R6, R183, P0 ;  /* 0x000000b7061e7208 */ /* 0x000fe20000000000 */
[----:B------:R-:W-:Y:S01]  /*7c60*/  FMUL R6, R175, 0.25 ;  /* 0x3e800000af067820 */ /* 0x000fe20000400000 */
[----:B------:R-:W-:Y:S01]  /*7c70*/  FSETP.GEU.AND P6, PT, R38, 1.175494350822287508e-38, PT ;  /* 0x008000002600780b */ /* 0x000fe20003fce000 */
[----:B------:R-:W3:Y:S01]  /*7c80*/  S2R R199, SR_CTAID.X ;  /* 0x0000000000c77919 */ /* 0x000ee20000002500 */
[C---:B-1----:R-:W-:Y:S01]  /*7c90*/  IMAD.SHL.U32 R4, R0.reuse, 0x8, RZ ;  /* 0x0000000800047824 */ /* 0x042fe200078e00ff */
[C---:B------:R-:W-:Y:S01]  /*7ca0*/  SHF.L.U32 R5, R0.reuse, 0x2, RZ ;  /* 0x0000000200057819 */ /* 0x040fe200000006ff */
[C---:B0-----:R-:W-:Y:S01]  /*7cb0*/  IMAD.SHL.U32 R2, R0.reuse, 0x10, RZ ;  /* 0x0000001000027824 */ /* 0x041fe200078e00ff */
[----:B------:R-:W-:Y:S01]  /*7cc0*/  SHF.L.U32 R3, R0, 0x6, RZ ;  /* 0x0000000600037819 */ /* 0x000fe200000006ff */
[----:B------:R-:W-:Y:S01]  /*7cd0*/  UIMAD UR4, UR14, UR4, URZ ;  /* 0x000000040e0472a4 */ /* 0x000fe2000f8e023f */
[----:B------:R-:W-:-:S02]  /*7ce0*/  LOP3.LUT R4, R4, 0x38, RZ, 0xc0, !PT ;  /* 0x0000003804047812 */ /* 0x000fc400078ec0ff */
[----:B------:R-:W-:Y:S02]  /*7cf0*/  LOP3.LUT R5, R5, 0x1c0, RZ, 0xc0, !PT ;  /* 0x000001c005057812 */ /* 0x000fe400078ec0ff */
[----:B------:R-:W-:Y:S01]  /*7d00*/  FSEL R34, R6, R175, P0 ;  /* 0x000000af06227208 */ /* 0x000fe20000000000 */
[----:B------:R-:W-:Y:S01]  /*7d10*/  FMUL R6, R177, 0.25 ;  /* 0x3e800000b1067820 */ /* 0x000fe20000400000 */
[----:B------:R-:W-:Y:S01]  /*7d20*/  IADD3 R11, R5, UR15, R4 ;  /* 0x0000000f050b7c10 */ /* 0x000fe2000fffe004 */
[----:B------:R-:W-:Y:S01]  /*7d30*/  FMUL R5, R166, 0.25 ;  /* 0x3e800000a6057820 */ /* 0x000fe20000400000 */
[----:B------:R-:W-:Y:S01]  /*7d40*/  FMUL R4, R167, 0.25 ;  /* 0x3e800000a7047820 */ /* 0x000fe20000400000 */
[----:B------:R-:W-:Y:S02]  /*7d50*/  LOP3.LUT R2, R2, 0xf0, RZ, 0xc0, !PT ;  /* 0x000000f002027812 */ /* 0x000fe400078ec0ff */
[----:B------:R-:W-:Y:S02]  /*7d60*/  LOP3.LUT R3, R3, 0x400, RZ, 0xc0, !PT ;  /* 0x0000040003037812 */ /* 0x000fe400078ec0ff */
[----:B------:R-:W-:Y:S01]  /*7d70*/  FSEL R166, R5, R166, P3 ;  /* 0x000000a605a67208 */ /* 0x000fe20001800000 */
[----:B------:R-:W-:Y:S01]  /*7d80*/  FMUL R5, R162, 0.25 ;  /* 0x3e800000a2057820 */ /* 0x000fe20000400000 */
[----:B------:R-:W-:Y:S01]  /*7d90*/  FSEL R20, R4, R167, P3 ;  /* 0x000000a704147208 */ /* 0x000fe20001800000 */
[----:B------:R-:W-:Y:S01]  /*7da0*/  FMUL R4, R159, 0.25 ;  /* 0x3e8000009f047820 */ /* 0x000fe20000400000 */
[----:B------:R-:W-:-:S02]  /*7db0*/  SHF.R.U32.HI R10, RZ, 0x1, R0 ;  /* 0x00000001ff0a7819 */ /* 0x000fc40000011600 */
[----:B------:R-:W-:Y:S01]  /*7dc0*/  FSEL R162, R5, R162, P3 ;  /* 0x000000a205a27208 */ /* 0x000fe20001800000 */
[----:B------:R-:W-:Y:S01]  /*7dd0*/  FMUL R5, R154, 0.25 ;  /* 0x3e8000009a057820 */ /* 0x000fe20000400000 */
[----:B------:R-:W-:Y:S01]  /*7de0*/  FSEL R24, R4, R159, P3 ;  /* 0x0000009f04187208 */ /* 0x000fe20001800000 */
[----:B------:R-:W-:Y:S01]  /*7df0*/  FMUL R4, R165, 0.25 ;  /* 0x3e800000a5047820 */ /* 0x000fe20000400000 */
[----:B------:R-:W-:Y:S02]  /*7e00*/  IADD3 R2, R3, UR15, R2 ;  /* 0x0000000f03027c10 */ /* 0x000fe4000fffe002 */
[----:B------:R-:W-:Y:S01]  /*7e10*/  FSEL R154, R5, R154, P3 ;  /* 0x0000009a059a7208 */ /* 0x000fe20001800000 */
[----:B------:R-:W-:Y:S01]  /*7e20*/  FMUL R5, R164, 0.25 ;  /* 0x3e800000a4057820 */ /* 0x000fe20000400000 */
        /* <DEDUP_REMOVED lines=8> */
[----:B------:R-:W-:-:S02]  /*7eb0*/  LOP3.LUT R3, R0, 0x60, RZ, 0xc0, !PT ;  /* 0x0000006000037812 */ /* 0x000fc400078ec0ff */
[----:B------:R-:W-:Y:S01]  /*7ec0*/  FSEL R25, R5, R156, P1 ;  /* 0x0000009c05197208 */ /* 0x000fe20000800000 */
[----:B------:R-:W-:Y:S01]  /*7ed0*/  FMUL R5, R182, 0.25 ;  /* 0x3e800000b6057820 */ /* 0x000fe20000400000 */
[----:B------:R-:W-:Y:S01]  /*7ee0*/  FSEL R32, R4, R179, P0 ;  /* 0x000000b304207208 */ /* 0x000fe20000000000 */
[----:B------:R-:W-:Y:S01]  /*7ef0*/  FMUL R4, R181, 0.25 ;  /* 0x3e800000b5047820 */ /* 0x000fe20000400000 */
[----:B------:R-:W-:Y:S02]  /*7f00*/  LOP3.LUT R10, R10, 0x4, RZ, 0xc0, !PT ;  /* 0x000000040a0a7812 */ /* 0x000fe400078ec0ff */
        /* <DEDUP_REMOVED lines=9> */
[----:B------:R-:W-:Y:S01]  /*7fa0*/  FMUL R4, R37, 8388608 ;  /* 0x4b00000025047820 */ /* 0x000fe20000400000 */
[----:B------:R-:W-:Y:S01]  /*7fb0*/  LEA R3, R3, R2, 0x3 ;  /* 0x0000000203037211 */ /* 0x000fe200078e18ff */
[----:B------:R-:W-:Y:S01]  /*7fc0*/  IMAD.IADD R2, R10, 0x1, R11 ;  /* 0x000000010a027824 */ /* 0x000fe200078e020b */
[----:B------:R-:W-:Y:S01]  /*7fd0*/  FSEL R31, R5, R176, P2 ;  /* 0x000000b0051f7208 */ /* 0x000fe20001000000 */
[----:B------:R-:W-:Y:S01]  /*7fe0*/  FMUL R5, R38, 8388608 ;  /* 0x4b00000026057820 */ /* 0x000fe20000400000 */
[----:B------:R-:W-:Y:S01]  /*7ff0*/  FSEL R169, R6, R169, P2 ;  /* 0x000000a906a97208 */ /* 0x000fe20001000000 */
[----:B------:R-:W-:Y:S01]  /*8000*/  FMUL R10, R157, 0.25 ;  /* 0x3e8000009d0a7820 */ /* 0x000fe20000400000 */
[----:B------:R-:W-:Y:S01]  /*8010*/  FSETP.GEU.AND P5, PT, R37, 1.175494350822287508e-38, PT ;  /* 0x008000002500780b */ /* 0x000fe20003fae000 */
[----:B------:R-:W-:Y:S01]  /*8020*/  FMUL R11, R158, 0.25 ;  /* 0x3e8000009e0b7820 */ /* 0x000fe20000400000 */
[----:B------:R-:W-:Y:S01]  /*8030*/  FSEL R33, R7, R172, P2 ;  /* 0x000000ac07217208 */ /* 0x000fe20001000000 */
[----:B------:R-:W-:Y:S01]  /*8040*/  FMUL R7, R28, 8388608 ;  /* 0x4b0000001c077820 */ /* 0x000fe20000400000 */
[----:B------:R-:W-:-:S02]  /*8050*/  FSEL R42, R5, R38, !P6 ;  /* 0x00000026052a7208 */ /* 0x000fc40007000000 */
[----:B------:R-:W-:Y:S02]  /*8060*/  FSEL R6, RZ, -23, P6 ;  /* 0xc1b80000ff067808 */ /* 0x000fe40003000000 */
[C---:B------:R-:W-:Y:S02]  /*8070*/  FSETP.GEU.AND P6, PT, |R17|.reuse, 1.175494350822287508e-38, PT ;  /* 0x008000001100780b */ /* 0x040fe40003fce200 */
[----:B------:R-:W-:Y:S02]  /*8080*/  FSETP.GEU.AND P4, PT, R28, 1.175494350822287508e-38, PT ;  /* 0x008000001c00780b */ /* 0x000fe40003f8e000 */
[----:B------:R-:W-:Y:S01]  /*8090*/  FSEL R36, R8, R171, P0 ;  /* 0x000000ab08247208 */ /* 0x000fe20000000000 */
[----:B------:R-:W-:Y:S01]  /*80a0*/  FMUL R8, R17, 8388608 ;  /* 0x4b00000011087820 */ /* 0x000fe20000400000 */
[----:B------:R-:W-:Y:S02]  /*80b0*/  FSEL R40, R4, R37, !P5 ;  /* 0x0000002504287208 */ /* 0x000fe40006800000 */
[----:B------:R-:W-:-:S02]  /*80c0*/  FSEL R4, RZ, -23, P5 ;  /* 0xc1b80000ff047808 */ /* 0x000fc40002800000 */
[----:B------:R-:W-:Y:S01]  /*80d0*/  FSEL R157, R10, R157, P1 ;  /* 0x0000009d0a9d7208 */ /* 0x000fe20000800000 */
[----:B------:R-:W-:Y:S01]  /*80e0*/  VIADD R5, R40, 0xc0cafb0d ;  /* 0xc0cafb0d28057836 */ /* 0x000fe20000000000 */
[----:B------:R-:W-:Y:S01]  /*80f0*/  FSETP.GEU.AND P5, PT, R17, 1.175494350822287508e-38, PT ;  /* 0x008000001100780b */ /* 0x000fe20003fae000 */
[----:B------:R-:W-:Y:S01]  /*8100*/  @!P6 FMUL R20, R20, 16777216 ;  /* 0x4b8000001414e820 */ /* 0x000fe20000400000 */
[----:B------:R-:W-:Y:S01]  /*8110*/  FSEL R41, R7, R28, !P4 ;  /* 0x0000001c07297208 */ /* 0x000fe20006000000 */
[----:B------:R-:W-:Y:S01]  /*8120*/  @!P6 FMUL R166, R166, 16777216 ;  /* 0x4b800000a6a6e820 */ /* 0x000fe20000400000 */
[----:B------:R-:W-:Y:S01]  /*8130*/  FSEL R10, RZ, -23, P4 ;  /* 0xc1b80000ff0a7808 */ /* 0x000fe20002000000 */
[----:B------:R-:W-:Y:S01]  /*8140*/  @!P6 FMUL R22, R22, 16777216 ;  /* 0x4b8000001616e820 */ /* 0x000fe20000400000 */
[C---:B------:R-:W-:Y:S01]  /*8150*/  FSETP.GEU.AND P4, PT, |R28|.reuse, 1.175494350822287508e-38, PT ;  /* 0x008000001c00780b */ /* 0x040fe20003f8e200 */
[----:B------:R-:W-:Y:S01]  /*8160*/  @P1 FMUL R28, R28, 0.25 ;  /* 0x3e8000001c1c1820 */ /* 0x000fe20000400000 */
[----:B------:R-:W-:Y:S01]  /*8170*/  FSEL R43, R8, R17, !P5 ;  /* 0x00000011082b7208 */ /* 0x000fe20006800000 */
[----:B------:R-:W-:Y:S01]  /*8180*/  @P3 FMUL R17, R17, 0.25 ;  /* 0x3e80000011113820 */ /* 0x000fe20000400000 */
[----:B------:R-:W-:Y:S01]  /*8190*/  IADD3 R7, R42, -0x3f3504f3, RZ ;  /* 0xc0cafb0d2a077810 */ /* 0x000fe20007ffe0ff */
[----:B------:R-:W-:Y:S01]  /*81a0*/  VIADD R8, R41, 0xc0cafb0d ;  /* 0xc0cafb0d29087836 */ /* 0x000fe20000000000 */
[----:B------:R-:W-:Y:S01]  /*81b0*/  LOP3.LUT R5, R5, 0xff800000, RZ, 0xc0, !PT ;  /* 0xff80000005057812 */ /* 0x000fe200078ec0ff */
[----:B------:R-:W-:Y:S01]  /*81c0*/  @!P6 FMUL R17, R17, 16777216 ;  /* 0x4b8000001111e820 */ /* 0x000fe20000400000 */
[----:B------:R-:W-:Y:S01]  /*81d0*/  FSEL R158, R11, R158, P3 ;  /* 0x0000009e0b9e7208 */ /* 0x000fe20001800000 */
[----:B------:R-:W-:Y:S01]  /*81e0*/  FMUL R11, R174, 0.25 ;  /* 0x3e800000ae0b7820 */ /* 0x000fe20000400000 */
[----:B------:R-:W-:Y:S01]  /*81f0*/  FSEL R35, R9, R168, P2 ;  /* 0x000000a809237208 */ /* 0x000fe20001000000 */
[----:B------:R-:W-:Y:S01]  /*8200*/  @!P6 FMUL R162, R162, 16777216 ;  /* 0x4b800000a2a2e820 */ /* 0x000fe20000400000 */
[----:B------:R-:W-:Y:S01]  /*8210*/  LOP3.LUT R9, R7, 0xff800000, RZ, 0xc0, !PT ;  /* 0xff80000007097812 */ /* 0x000fe200078ec0ff */
[----:B------:R-:W0:Y:S01]  /*8220*/  MUFU.RCP R17, R17 ;  /* 0x0000001100117308 */ /* 0x000e220000001000 */
[----:B------:R-:W-:Y:S01]  /*8230*/  I2FP.F32.S32 R7, R5 ;  /* 0x0000000500077245 */ /* 0x000fe20000201400 */
[----:B------:R-:W-:Y:S01]  /*8240*/  @!P4 FMUL R28, R28, 16777216 ;  /* 0x4b8000001c1cc820 */ /* 0x000fe20000400000 */
[C---:B------:R-:W-:Y:S01]  /*8250*/  FSETP.GEU.AND P3, PT, |R38|.reuse, 1.175494350822287508e-38, PT ;  /* 0x008000002600780b */ /* 0x040fe20003f6e200 */
[----:B------:R-:W-:Y:S01]  /*8260*/  @P0 FMUL R38, R38, 0.25 ;  /* 0x3e80000026260820 */ /* 0x000fe20000400000 */
[----:B------:R-:W-:Y:S01]  /*8270*/  FSEL R174, R11, R174, P0 ;  /* 0x000000ae0bae7208 */ /* 0x000fe20000000000 */
[----:B------:R-:W-:Y:S01]  /*8280*/  @!P6 FMUL R24, R24, 16777216 ;  /* 0x4b8000001818e820 */ /* 0x000fe20000400000 */
[----:B------:R-:W-:Y:S01]  /*8290*/  LOP3.LUT R12, R8, 0xff800000, RZ, 0xc0, !PT ;  /* 0xff800000080c7812 */ /* 0x000fe200078ec0ff */
[----:B------:R-:W-:Y:S01]  /*82a0*/  FFMA.FTZ R8, R7, 1.1920928955078125e-07, R4 ;  /* 0x3400000007087823 */ /* 0x000fe20000010004 */
[----:B------:R-:W-:Y:S01]  /*82b0*/  IADD3 R11, R43, -0x3f3504f3, RZ ;  /* 0xc0cafb0d2b0b7810 */ /* 0x000fe20007ffe0ff */
[----:B------:R-:W1:Y:S01]  /*82c0*/  MUFU.RCP R4, R28 ;  /* 0x0000001c00047308 */ /* 0x000e620000001000 */
[----:B------:R-:W-:Y:S01]  /*82d0*/  FSETP.GEU.AND P1, PT, |R37|, 1.175494350822287508e-38, PT ;  /* 0x008000002500780b */ /* 0x000fe20003f2e200 */
[----:B------:R-:W-:Y:S01]  /*82e0*/  @!P6 FMUL R158, R158, 16777216 ;  /* 0x4b8000009e9ee820 */ /* 0x000fe20000400000 */
[----:B------:R-:W-:Y:S01]  /*82f0*/  LOP3.LUT R16, R11, 0xff800000, RZ, 0xc0, !PT ;  /* 0xff8000000b107812 */ /* 0x000fe200078ec0ff */
[----:B------:R-:W-:Y:S01]  /*8300*/  @!P6 FMUL R26, R26, 16777216 ;  /* 0x4b8000001a1ae820 */ /* 0x000fe20000400000 */
[----:B------:R-:W-:Y:S01]  /*8310*/  FSEL R15, RZ, -23, P5 ;  /* 0xc1b80000ff0f7808 */ /* 0x000fe20002800000 */
[----:B------:R-:W-:Y:S01]  /*8320*/  @!P6 FMUL R154, R154, 16777216 ;  /* 0x4b8000009a9ae820 */ /* 0x000fe20000400000 */
[----:B------:R-:W-:Y:S01]  /*8330*/  I2FP.F32.S32 R13, R12 ;  /* 0x0000000c000d7245 */ /* 0x000fe20000201400 */
[----:B------:R-:W-:Y:S01]  /*8340*/  @!P3 FMUL R38, R38, 16777216 ;  /* 0x4b8000002626b820 */ /* 0x000fe20000400000 */
[----:B------:R-:W-:Y:S01]  /*8350*/  I2FP.F32.S32 R18, R16 ;  /* 0x0000001000127245 */ /* 0x000fe20000201400 */
[----:B------:R-:W-:Y:S01]  /*8360*/  @P2 FMUL R37, R37, 0.25 ;  /* 0x3e80000025252820 */ /* 0x000fe20000400000 */
[----:B------:R-:W-:Y:S01]  /*8370*/  I2FP.F32.S32 R11, R9 ;  /* 0x00000009000b7245 */ /* 0x000fe20000201400 */
[----:B------:R-:W-:Y:S01]  /*8380*/  FFMA.FTZ R14, R13, 1.1920928955078125e-07, R10 ;  /* 0x340000000d0e7823 */ /* 0x000fe2000001000a */
[C---:B0-----:R-:W-:Y:S01]  /*8390*/  FMUL R20, R17.reuse, R20 ;  /* 0x0000001411147220 */ /* 0x041fe20000400000 */
[----:B------:R-:W-:Y:S01]  /*83a0*/  FFMA.FTZ R18, R18, 1.1920928955078125e-07, R15 ;  /* 0x3400000012127823 */ /* 0x000fe2000001000f */
[C---:B------:R-:W-:Y:S01]  /*83b0*/  FMUL R7, R17.reuse, R166 ;  /* 0x000000a611077220 */ /* 0x040fe20000400000 */
[C---:B------:R-:W-:Y:S01]  /*83c0*/  FMUL R22, R17.reuse, R22 ;  /* 0x0000001611167220 */ /* 0x040fe20000400000 */
[C---:B------:R-:W-:Y:S01]  /*83d0*/  FMUL R21, R17.reuse, R162 ;  /* 0x000000a211157220 */ /* 0x040fe20000400000 */
[C---:B------:R-:W-:Y:S01]  /*83e0*/  FMUL R10, R17.reuse, R24 ;  /* 0x00000018110a7220 */ /* 0x040fe20000400000 */
[C---:B------:R-:W-:Y:S01]  /*83f0*/  FMUL R13, R17.reuse, R158 ;  /* 0x0000009e110d7220 */ /* 0x040fe20000400000 */
[C---:B------:R-:W-:Y:S01]  /*8400*/  FMUL R15, R17.reuse, R26 ;  /* 0x0000001a110f7220 */ /* 0x040fe20000400000 */
[----:B------:R-:W-:Y:S01]  /*8410*/  FMUL R154, R17, R154 ;  /* 0x0000009a119a7220 */ /* 0x000fe20000400000 */
[----:B------:R-:W-:Y:S01]  /*8420*/  @!P4 FMUL R165, R165, 16777216 ;  /* 0x4b800000a5a5c820 */ /* 0x000fe20000400000 */
[----:B------:R-:W-:Y:S01]  /*8430*/  @!P4 FMUL R19, R19, 16777216 ;  /* 0x4b8000001313c820 */ /* 0x000fe20000400000 */
[----:B------:R-:W-:Y:S01]  /*8440*/  @!P4 FMUL R161, R161, 16777216 ;  /* 0x4b800000a1a1c820 */ /* 0x000fe20000400000 */
[----:B------:R-:W-:Y:S01]  /*8450*/  @!P4 FMUL R23, R23, 16777216 ;  /* 0x4b8000001717c820 */ /* 0x000fe20000400000 */
[----:B------:R-:W-:Y:S01]  /*8460*/  @!P4 FMUL R157, R157, 16777216 ;  /* 0x4b8000009d9dc820 */ /* 0x000fe20000400000 */
[----:B------:R-:W-:Y:S01]  /*8470*/  @!P4 FMUL R25, R25, 16777216 ;  /* 0x4b8000001919c820 */ /* 0x000fe20000400000 */
[----:B------:R-:W-:Y:S01]  /*8480*/  @!P4 FMUL R153, R153, 16777216 ;  /* 0x4b8000009999c820 */ /* 0x000fe20000400000 */
[----:B------:R-:W-:Y:S01]  /*8490*/  @!P4 FMUL R27, R27, 16777216 ;  /* 0x4b8000001b1bc820 */ /* 0x000fe20000400000 */
[----:B------:R-:W0:Y:S01]  /*84a0*/  MUFU.RCP R17, R38 ;  /* 0x0000002600117308 */ /* 0x000e220000001000 */
[----:B------:R-:W-:Y:S01]  /*84b0*/  @!P1 FMUL R37, R37, 16777216 ;  /* 0x4b80000025259820 */ /* 0x000fe20000400000 */
[----:B------:R-:W-:Y:S01]  /*84c0*/  FFMA.FTZ R11, R11, 1.1920928955078125e-07, R6 ;  /* 0x340000000b0b7823 */ /* 0x000fe20000010006 */
[C---:B-1----:R-:W-:Y:S01]  /*84d0*/  FMUL R165, R4.reuse, R165 ;  /* 0x000000a504a57220 */ /* 0x042fe20000400000 */
        /* <DEDUP_REMOVED lines=8> */
[----:B------:R-:W1:Y:S01]  /*8560*/  MUFU.RCP R4, R37 ;  /* 0x0000002500047308 */ /* 0x000e620000001000 */
[----:B------:R-:W-:Y:S01]  /*8570*/  @!P3 FMUL R182, R182, 16777216 ;  /* 0x4b800000b6b6b820 */ /* 0x000fe20000400000 */
[----:B------:R-:W-:Y:S01]  /*8580*/  @!P3 FMUL R32, R32, 16777216 ;  /* 0x4b8000002020b820 */ /* 0x000fe20000400000 */
[----:B------:R-:W-:Y:S01]  /*8590*/  @!P3 FMUL R178, R178, 16777216 ;  /* 0x4b800000b2b2b820 */ /* 0x000fe20000400000 */
[----:B------:R-:W-:Y:S01]  /*85a0*/  @!P3 FMUL R34, R34, 16777216 ;  /* 0x4b8000002222b820 */ /* 0x000fe20000400000 */
[----:B------:R-:W-:Y:S01]  /*85b0*/  @!P3 FMUL R174, R174, 16777216 ;  /* 0x4b800000aeaeb820 */ /* 0x000fe20000400000 */
[----:B------:R-:W-:Y:S01]  /*85c0*/  @!P3 FMUL R36, R36, 16777216 ;  /* 0x4b8000002424b820 */ /* 0x000fe20000400000 */
[----:B------:R-:W-:Y:S01]  /*85d0*/  @!P3 FMUL R170, R170, 16777216 ;  /* 0x4b800000aaaab820 */ /* 0x000fe20000400000 */
[----:B------:R-:W-:Y:S01]  /*85e0*/  IADD3 R5, R40, -R5, RZ ;  /* 0x8000000528057210 */ /* 0x000fe20007ffe0ff */
[C---:B0-----:R-:W-:Y:S01]  /*85f0*/  FMUL R30, R17.reuse, R30 ;  /* 0x0000001e111e7220 */ /* 0x041fe20000400000 */
        /* <DEDUP_REMOVED lines=15> */
[----:B------:R-:W-:-:S02]  /*86f0*/  IMAD.MOV.U32 R17, RZ, RZ, 0x3dc6b27f ;  /* 0x3dc6b27fff117424 */ /* 0x000fc400078e00ff */
[----:B------:R-:W-:Y:S01]  /*8700*/  FADD R5, R5, -1 ;  /* 0xbf80000005057421 */ /* 0x000fe20000000000 */
        /* <DEDUP_REMOVED lines=8> */
[----:B------:R-:W-:Y:S01]  /*8790*/  FFMA.FTZ R4, R5, R17, -0.16845393180847167969 ;  /* 0xbe2c7f3005047423 */ /* 0x000fe20000010011 */
[----:B------:R-:W-:Y:S01]  /*87a0*/  F2FP.SATFINITE.E4M3.F32.PACK_AB_MERGE_C R10, R10, R13, RZ ;  /* 0x0000000d0a0a723e */ /* 0x000fe200048070ff */
[----:B------:R-:W-:Y:S01]  /*87b0*/  IMAD.IADD R9, R42, 0x1, -R9 ;  /* 0x000000012a097824 */ /* 0x000fe200078e0a09 */
[----:B------:R-:W-:Y:S01]  /*87c0*/  IADD3 R12, R41, -R12, RZ ;  /* 0x8000000c290c7210 */ /* 0x000fe20007ffe0ff */
[----:B------:R-:W-:Y:S01]  /*87d0*/  FFMA.FTZ R4, R5, R4, 0.1716887056827545166 ;  /* 0x3e2fcf2a05047423 */ /* 0x000fe20000010004 */
[----:B------:R-:W-:Y:S01]  /*87e0*/  F2FP.SATFINITE.E4M3.F32.PACK_AB_MERGE_C R39, R15, R154, R10 ;  /* 0x0000009a0f27723e */ /* 0x000fe2000480700a */
[----:B------:R-:W-:Y:S01]  /*87f0*/  FADD R10, R9, -1 ;  /* 0xbf800000090a7421 */ /* 0x000fe20000000000 */
[----:B------:R-:W-:-:S02]  /*8800*/  IMAD.IADD R16, R43, 0x1, -R16 ;  /* 0x000000012b107824 */ /* 0x000fc400078e0a10 */
[C---:B------:R-:W-:Y:S01]  /*8810*/  FFMA.FTZ R4, R5.reuse, R4, -0.17900948226451873779 ;  /* 0xbe374e4305047423 */ /* 0x040fe20000010004 */
[----:B------:R-:W-:Y:S01]  /*8820*/  F2FP.SATFINITE.E4M3.F32.PACK_AB_MERGE_C R20, R20, R7, RZ ;  /* 0x000000071414723e */ /* 0x000fe200048070ff */
[----:B------:R-:W-:Y:S01]  /*8830*/  FADD R12, R12, -1 ;  /* 0xbf8000000c0c7421 */ /* 0x000fe20000000000 */
[-C--:B------:R-:W-:Y:S01]  /*8840*/  FFMA.FTZ R7, R10, R17.reuse, -0.16845393180847167969 ;  /* 0xbe2c7f300a077423 */ /* 0x080fe20000010011 */
[----:B------:R-:W-:Y:S01]  /*8850*/  FFMA.FTZ R4, R5, R4, 0.20512372255325317383 ;  /* 0x3e520bf405047423 */ /* 0x000fe20000010004 */
[----:B------:R-:W-:Y:S01]  /*8860*/  FADD R16, R16, -1 ;  /* 0xbf80000010107421 */ /* 0x000fe20000000000 */
[----:B------:R-:W-:Y:S01]  /*8870*/  FFMA.FTZ R9, R12, R17, -0.16845393180847167969 ;  /* 0xbe2c7f300c097423 */ /* 0x000fe20000010011 */
[----:B------:R-:W-:Y:S01]  /*8880*/  F2FP.SATFINITE.E4M3.F32.PACK_AB_MERGE_C R36, R173, R36, RZ ;  /* 0x00000024ad24723e */ /* 0x000fe200048070ff */
[----:B------:R-:W-:Y:S01]  /*8890*/  FFMA.FTZ R4, R5, R4, -0.24046532809734344482 ;  /* 0xbe763c8b05047423 */ /* 0x000fe20000010004 */
[----:B------:R-:W-:Y:S01]  /*88a0*/  FFMA.FTZ R7, R10, R7, 0.1716887056827545166 ;  /* 0x3e2fcf2a0a077423 */ /* 0x000fe20000010007 */
[----:B------:R-:W-:Y:S01]  /*88b0*/  F2FP.SATFINITE.E4M3.F32.PACK_AB_MERGE_C R25, R25, R174, RZ ;  /* 0x000000ae1919723e */ /* 0x000fe200048070ff */
[----:B------:R-:W-:Y:S01]  /*88c0*/  FFMA.FTZ R13, R16, R17, -0.16845393180847167969 ;  /* 0xbe2c7f30100d7423 */ /* 0x000fe20000010011 */
[----:B------:R-:W-:Y:S01]  /*88d0*/  F2FP.SATFINITE.E4M3.F32.PACK_AB_MERGE_C R26, R157, R26, RZ ;  /* 0x0000001a9d1a723e */ /* 0x000fe200048070ff */
[----:B------:R-:W-:Y:S01]  /*88e0*/  FFMA.FTZ R9, R12, R9, 0.1716887056827545166 ;  /* 0x3e2fcf2a0c097423 */ /* 0x000fe20000010009 */
[----:B------:R-:W-:Y:S01]  /*88f0*/  F2FP.SATFINITE.E4M3.F32.PACK_AB_MERGE_C R36, R169, R38, R36 ;  /* 0x00000026a924723e */ /* 0x000fe20004807024 */
[----:B------:R-:W-:Y:S01]  /*8900*/  FFMA.FTZ R4, R5, R4, 0.28857114911079406738 ;  /* 0x3e93bf9905047423 */ /* 0x000fe20000010004 */
[----:B------:R-:W-:Y:S01]  /*8910*/  FFMA.FTZ R7, R10, R7, -0.17900948226451873779 ;  /* 0xbe374e430a077423 */ /* 0x000fe20000010007 */
[----:B------:R-:W-:Y:S01]  /*8920*/  F2FP.SATFINITE.E4M3.F32.PACK_AB_MERGE_C R37, R27, R170, R25 ;  /* 0x000000aa1b25723e */ /* 0x000fe20004807019 */
[----:B------:R-:W-:Y:S01]  /*8930*/  FFMA.FTZ R13, R16, R13, 0.1716887056827545166 ;  /* 0x3e2fcf2a100d7423 */ /* 0x000fe2000001000d */
[----:B------:R-:W-:Y:S01]  /*8940*/  F2FP.SATFINITE.E4M3.F32.PACK_AB_MERGE_C R38, R153, R28, R26 ;  /* 0x0000001c9926723e */ /* 0x000fe2000480701a */
[----:B------:R-:W-:Y:S01]  /*8950*/  FFMA.FTZ R9, R12, R9, -0.17900948226451873779 ;  /* 0xbe374e430c097423 */ /* 0x000fe20000010009 */
[C---:B------:R-:W-:Y:S01]  /*8960*/  FFMA.FTZ R4, R5.reuse, R4, -0.36067417263984680176 ;  /* 0xbeb8aa4905047423 */ /* 0x040fe20000010004 */
[----:B------:R-:W-:Y:S01]  /*8970*/  FFMA.FTZ R7, R10, R7, 0.20512372255325317383 ;  /* 0x3e520bf40a077423 */ /* 0x000fe20000010007 */
[----:B------:R-:W-:Y:S01]  /*8980*/  FFMA.FTZ R15, R16, R13, -0.17900948226451873779 ;  /* 0xbe374e43100f7423 */ /* 0x000fe2000001000d */
[----:B------:R0:W-:Y:S01]  /*8990*/  STSM.16.M88.4 [R3], R36 ;  /* 0x0000002403007844 */ /* 0x0001e20000000200 */
[----:B------:R-:W-:Y:S01]  /*89a0*/  FFMA.FTZ R13, R12, R9, 0.20512372255325317383 ;  /* 0x3e520bf40c0d7423 */ /* 0x000fe20000010009 */
[C---:B------:R-:W-:Y:S01]  /*89b0*/  FFMA.FTZ R4, R5.reuse, R4, 0.48089820146560668945 ;  /* 0x3ef6384a05047423 */ /* 0x040fe20000010004 */
[----:B------:R-:W-:Y:S01]  /*89c0*/  FFMA.FTZ R7, R10, R7, -0.24046532809734344482 ;  /* 0xbe763c8b0a077423 */ /* 0x000fe20000010007 */
[----:B------:R-:W-:Y:S01]  /*89d0*/  FFMA.FTZ R15, R16, R15, 0.20512372255325317383 ;  /* 0x3e520bf4100f7423 */ /* 0x000fe2000001000f */
[----:B------:R-:W-:Y:S01]  /*89e0*/  FFMA.FTZ R13, R12, R13, -0.24046532809734344482 ;  /* 0xbe763c8b0c0d7423 */ /* 0x000fe2000001000d */
[C---:B------:R-:W-:Y:S01]  /*89f0*/  FFMA.FTZ R4, R5.reuse, R4, -0.72134751081466674805 ;  /* 0xbf38aa3b05047423 */ /* 0x040fe20000010004 */
[----:B------:R-:W-:Y:S01]  /*8a00*/  FFMA.FTZ R7, R10, R7, 0.28857114911079406738 ;  /* 0x3e93bf990a077423 */ /* 0x000fe20000010007 */
[----:B------:R-:W-:Y:S01]  /*8a10*/  FFMA.FTZ R15, R16, R15, -0.24046532809734344482 ;  /* 0xbe763c8b100f7423 */ /* 0x000fe2000001000f */
[----:B------:R-:W-:Y:S01]  /*8a20*/  FFMA.FTZ R13, R12, R13, 0.28857114911079406738 ;  /* 0x3e93bf990c0d7423 */ /* 0x000fe2000001000d */
[C---:B------:R-:W-:Y:S01]  /*8a30*/  FMUL R4, R5.reuse, R4 ;  /* 0x0000000405047220 */ /* 0x040fe20000400000 */
[----:B------:R-:W-:Y:S01]  /*8a40*/  FFMA.FTZ R7, R10, R7, -0.36067417263984680176 ;  /* 0xbeb8aa490a077423 */ /* 0x000fe20000010007 */
[----:B------:R-:W-:Y:S01]  /*8a50*/  FFMA.FTZ R15, R16, R15, 0.28857114911079406738 ;  /* 0x3e93bf99100f7423 */ /* 0x000fe2000001000f */
[----:B------:R-:W-:Y:S01]  /*8a60*/  FFMA.FTZ R13, R12, R13, -0.36067417263984680176 ;  /* 0xbeb8aa490c0d7423 */ /* 0x000fe2000001000d */
[C---:B------:R-:W-:Y:S01]  /*8a70*/  FMUL R4, R5.reuse, R4 ;  /* 0x0000000405047220 */ /* 0x040fe20000400000 */
[----:B------:R-:W-:Y:S01]  /*8a80*/  FFMA.FTZ R7, R10, R7, 0.48089820146560668945 ;  /* 0x3ef6384a0a077423 */ /* 0x000fe20000010007 */
[----:B------:R-:W-:Y:S01]  /*8a90*/  FFMA.FTZ R15, R16, R15, -0.36067417263984680176 ;  /* 0xbeb8aa49100f7423 */ /* 0x000fe2000001000f */
[----:B------:R-:W-:Y:S01]  /*8aa0*/  LOP3.LUT R76, R0, 0x7f, RZ, 0xc0, !PT ;  /* 0x0000007f004c7812 */ /* 0x000fe200078ec0ff */
[----:B------:R-:W-:Y:S01]  /*8ab0*/  FFMA.FTZ R13, R12, R13, 0.48089820146560668945 ;  /* 0x3ef6384a0c0d7423 */ /* 0x000fe2000001000d */
[----:B------:R-:W-:Y:S01]  /*8ac0*/  FFMA.FTZ R9, R5, 1.4426950216293334961, R4 ;  /* 0x3fb8aa3b05097823 */ /* 0x000fe20000010004 */
[----:B------:R-:W-:Y:S01]  /*8ad0*/  FFMA.FTZ R7, R10, R7, -0.72134751081466674805 ;  /* 0xbf38aa3b0a077423 */ /* 0x000fe20000010007 */
[----:B------:R-:W-:Y:S01]  /*8ae0*/  FFMA.FTZ R5, R16, R15, 0.48089820146560668945 ;  /* 0x3ef6384a10057423 */ /* 0x000fe2000001000f */
[----:B------:R-:W-:Y:S01]  /*8af0*/  LEA R76, R76, UR15, 0x4 ;  /* 0x0000000f4c4c7c11 */ /* 0x000fe2000f8e20ff */
[----:B------:R-:W-:Y:S01]  /*8b00*/  FFMA.FTZ R15, R12, R13, -0.72134751081466674805 ;  /* 0xbf38aa3b0c0f7423 */ /* 0x000fe2000001000d */
[----:B------:R-:W-:Y:S01]  /*8b10*/  FMUL R13, R10, R7 ;  /* 0x000000070a0d7220 */ /* 0x000fe20000400000 */
[----:B------:R-:W-:Y:S01]  /*8b20*/  F2FP.SATFINITE.E4M3.F32.PACK_AB_MERGE_C R165, R165, R6, RZ ;  /* 0x00000006a5a5723e */ /* 0x000fe200048070ff */
[----:B------:R-:W-:Y:S01]  /*8b30*/  FFMA.FTZ R17, R16, R5, -0.72134751081466674805 ;  /* 0xbf38aa3b10117423 */ /* 0x000fe20000010005 */
[----:B------:R-:W-:Y:S01]  /*8b40*/  BAR.SYNC.DEFER_BLOCKING 0x0 ;  /* 0x0000000000007b1d */ /* 0x000fe20000010000 */
[----:B------:R-:W-:Y:S01]  /*8b50*/  FMUL R13, R10, R13 ;  /* 0x0000000d0a0d7220 */ /* 0x000fe20000400000 */
[----:B------:R-:W-:Y:S01]  /*8b60*/  ISETP.GE.U32.AND P0, PT, R40, 0x7f800000, PT ;  /* 0x7f8000002800780c */ /* 0x000fe20003f06070 */
[----:B------:R-:W-:Y:S01]  /*8b70*/  FMUL R15, R12, R15 ;  /* 0x0000000f0c0f7220 */ /* 0x000fe20000400000 */
[----:B------:R-:W-:Y:S01]  /*8b80*/  ISETP.GE.U32.AND P5, PT, R41, 0x7f800000, PT ;  /* 0x7f8000002900780c */ /* 0x000fe20003fa6070 */
[----:B------:R-:W-:Y:S01]  /*8b90*/  FFMA.FTZ R10, R10, 1.4426950216293334961, R13 ;  /* 0x3fb8aa3b0a0a7823 */ /* 0x000fe2000001000d */
[----:B------:R-:W-:Y:S01]  /*8ba0*/  ISETP.GE.U32.AND P1, PT, R42, 0x7f800000, PT ;  /* 0x7f8000002a00780c */ /* 0x000fe20003f26070 */
[----:B------:R-:W-:Y:S01]  /*8bb0*/  FADD R72, R8, R9 ;  /* 0x0000000908487221 */ /* 0x000fe20000000000 */
[----:B------:R-:W-:Y:S01]  /*8bc0*/  F2FP.SATFINITE.E4M3.F32.PACK_AB_MERGE_C R32, R181, R32, RZ ;  /* 0x00000020b520723e */ /* 0x000fe200048070ff */
[----:B------:R-:W-:Y:S01]  /*8bd0*/  FADD R73, R11, R10 ;  /* 0x0000000a0b497221 */ /* 0x000fe20000000000 */
[----:B------:R-:W-:Y:S01]  /*8be0*/  ISETP.GE.U32.AND P4, PT, R43, 0x7f800000, PT ;  /* 0x7f8000002b00780c */ /* 0x000fe20003f86070 */
[----:B------:R-:W1:Y:S01]  /*8bf0*/  LDC.64 R10, c[0x0][0x228] ;  /* 0x00008a00ff0a7b82 */ /* 0x000e620000000a00 */
[----:B------:R-:W-:Y:S01]  /*8c00*/  F2FP.SATFINITE.E4M3.F32.PACK_AB_MERGE_C R19, R30, R19, RZ ;  /* 0x000000131e13723e */ /* 0x000fe200048070ff */
[----:B------:R-:W-:Y:S01]  /*8c10*/  FMUL R15, R12, R15 ;  /* 0x0000000f0c0f7220 */ /* 0x000fe20000400000 */
[----:B------:R-:W-:Y:S01]  /*8c20*/  F2FP.SATFINITE.E4M3.F32.PACK_AB_MERGE_C R32, R177, R34, R32 ;  /* 0x00000022b120723e */ /* 0x000fe20004807020 */
[----:B------:R-:W-:Y:S01]  /*8c30*/  FMUL R17, R16, R17 ;  /* 0x0000001110117220 */ /* 0x000fe20000400000 */
[----:B------:R-:W-:Y:S01]  /*8c40*/  @P0 MOV R8, 0x7f800000 ;  /* 0x7f80000000080802 */ /* 0x000fe20000000f00 */
[----:B------:R-:W-:Y:S01]  /*8c50*/  FFMA.FTZ R15, R12, 1.4426950216293334961, R15 ;  /* 0x3fb8aa3b0c0f7823 */ /* 0x000fe2000001000f */
[----:B--2---:R-:W-:Y:S01]  /*8c60*/  LOP3.LUT R200, R200, 0x7f, RZ, 0xc0, !PT ;  /* 0x0000007fc8c87812 */ /* 0x004fe200078ec0ff */
[----:B------:R-:W2:Y:S01]  /*8c70*/  LDC R13, c[0x0][0x278] ;  /* 0x00009e00ff0d7b82 */ /* 0x000ea20000000800 */
[----:B------:R-:W-:Y:S01]  /*8c80*/  F2FP.SATFINITE.E4M3.F32.PACK_AB_MERGE_C R33, R23, R178, R19 ;  /* 0x000000b21721723e */ /* 0x000fe20004807013 */
[----:B------:R-:W-:Y:S01]  /*8c90*/  @P0 FFMA.FTZ R72, R40, R8, +INF ;  /* 0x7f80000028480423 */ /* 0x000fe20000010008 */
[----:B------:R-:W-:Y:S01]  /*8ca0*/  F2FP.SATFINITE.E4M3.F32.PACK_AB_MERGE_C R34, R161, R24, R165 ;  /* 0x00000018a122723e */ /* 0x000fe200048070a5 */
[----:B------:R-:W-:Y:S01]  /*8cb0*/  FMUL R17, R16, R17 ;  /* 0x0000001110117220 */ /* 0x000fe20000400000 */
[----:B------:R-:W4:Y:S01]  /*8cc0*/  LDS.128 R4, [R76] ;  /* 0x000000004c047984 */ /* 0x000f220000000c00 */
[----:B------:R-:W-:Y:S01]  /*8cd0*/  F2FP.SATFINITE.E4M3.F32.PACK_AB_MERGE_C R35, R22, R21, R20 ;  /* 0x000000151623723e */ /* 0x000fe20004807014 */
[----:B------:R-:W-:Y:S01]  /*8ce0*/  @P1 IMAD.MOV.U32 R9, RZ, RZ, 0x7f800000 ;  /* 0x7f800000ff091424 */ /* 0x000fe200078e00ff */
[----:B------:R-:W-:Y:S01]  /*8cf0*/  @P5 MOV R8, 0x7f800000 ;  /* 0x7f80000000085802 */ /* 0x000fe20000000f00 */
[----:B------:R-:W-:Y:S01]  /*8d00*/  BAR.SYNC.DEFER_BLOCKING 0x0 ;  /* 0x0000000000007b1d */ /* 0x000fe20000010000 */
[----:B---3--:R-:W-:-:S02]  /*8d10*/  IMAD R199, R199, 0x80, R200 ;  /* 0x00000080c7c77824 */ /* 0x008fc400078e02c8 */
[----:B------:R-:W-:Y:S01]  /*8d20*/  FADD R74, R14, R15 ;  /* 0x0000000f0e4a7221 */ /* 0x000fe20000000000 */
[----:B------:R-:W-:Y:S01]  /*8d30*/  FFMA.FTZ R17, R16, 1.4426950216293334961, R17 ;  /* 0x3fb8aa3b10117823 */ /* 0x000fe20000010011 */
[----:B------:R-:W-:Y:S01]  /*8d40*/  @P5 FFMA.FTZ R74, R41, R8, +INF ;  /* 0x7f800000294a5423 */ /* 0x000fe20000010008 */
[----:B------:R-:W-:Y:S01]  /*8d50*/  @P1 FFMA.FTZ R73, R42, R9, +INF ;  /* 0x7f8000002a491423 */ /* 0x000fe20000010009 */
[----:B------:R-:W-:Y:S01]  /*8d60*/  @P4 MOV R8, 0x7f800000 ;  /* 0x7f80000000084802 */ /* 0x000fe20000000f00 */
[----:B------:R-:W-:Y:S02]  /*8d70*/  IMAD R9, R199, UR5, RZ ;  /* 0x00000005c7097c24 */ /* 0x000fe4000f8e02ff */
[----:B------:R-:W-:Y:S01]  /*8d80*/  FADD R75, R18, R17 ;  /* 0x00000011124b7221 */ /* 0x000fe20000000000 */
[----:B------:R-:W-:Y:S01]  /*8d90*/  USHF.R.S32.HI UR5, URZ, 0x1f, UR4 ;  /* 0x0000001f3f057899 */ /* 0x000fe20008011404 */
[----:B------:R-:W-:Y:S01]  /*8da0*/  FSETP.NEU.AND P1, PT, R41, RZ, PT ;  /* 0x000000ff2900720b */ /* 0x000fe20003f2d000 */
[----:B------:R-:W-:Y:S01]  /*8db0*/  @P4 FFMA.FTZ R75, R43, R8, +INF ;  /* 0x7f8000002b4b4423 */ /* 0x000fe20000010008 */
[----:B-1----:R-:W-:Y:S01]  /*8dc0*/  IADD3 R8, P4, P5, R9, UR4, R10 ;  /* 0x0000000409087c10 */ /* 0x002fe2000fd9e00a */
[----:B------:R-:W-:Y:S01]  /*8dd0*/  ULDC UR4, c[0x0][0x27c] ;  /* 0x00009f0000047ab9 */ /* 0x000fe20000000800 */
[----:B------:R-:W-:Y:S01]  /*8de0*/  SHF.R.S32.HI R10, RZ, 0x1f, R9 ;  /* 0x0000001fff0a7819 */ /* 0x000fe20000011409 */
[----:B--2---:R-:W-:Y:S01]  /*8df0*/  IMAD R19, R13, 0x5, RZ ;  /* 0x000000050d137824 */ /* 0x004fe200078e02ff */
[----:B------:R-:W-:Y:S01]  /*8e00*/  FSETP.NEU.AND P0, PT, R43, RZ, PT ;  /* 0x000000ff2b00720b */ /* 0x000fe20003f0d000 */
[C---:B------:R-:W-:Y:S01]  /*8e10*/  IMAD R21, R13.reuse, 0x6, RZ ;  /* 0x000000060d157824 */ /* 0x040fe200078e02ff */
[----:B------:R-:W-:Y:S01]  /*8e20*/  IADD3.X R9, R10, UR5, R11, P4, P5 ;  /* 0x000000050a097c10 */ /* 0x000fe2000a7ea40b */
[C---:B------:R-:W-:Y:S01]  /*8e30*/  IMAD R23, R13.reuse, 0x7, RZ ;  /* 0x000000070d177824 */ /* 0x040fe200078e02ff */
[----:B------:R-:W-:Y:S01]  /*8e40*/  IADD3 R10, P5, R8, R13, RZ ;  /* 0x0000000d080a7210 */ /* 0x000fe20007fbe0ff */
[C---:B------:R-:W-:Y:S01]  /*8e50*/  IMAD.SHL.U32 R25, R13.reuse, 0x8, RZ ;  /* 0x000000080d197824 */ /* 0x040fe200078e00ff */
[C---:B------:R-:W-:Y:S01]  /*8e60*/  SHF.L.U32 R41, R13.reuse, 0x4, RZ ;  /* 0x000000040d297819 */ /* 0x040fe200000006ff */
[C---:B------:R-:W-:Y:S01]  /*8e70*/  IMAD R27, R13.reuse, 0x9, RZ ;  /* 0x000000090d1b7824 */ /* 0x040fe200078e02ff */
[----:B------:R1:W-:Y:S01]  /*8e80*/  STSM.16.M88.4 [R3], R32 ;  /* 0x0000002003007844 */ /* 0x0003e20000000200 */
[CC--:B------:R-:W-:Y:S01]  /*8e90*/  LEA.HI.X.SX32 R11, R13.reuse, R9.reuse, 0x1, P5 ;  /* 0x000000090d0b7211 */ /* 0x0c0fe200028f0eff */
[C---:B------:R-:W-:Y:S01]  /*8ea0*/  IMAD R29, R13.reuse, 0xa, RZ ;  /* 0x0000000a0d1d7824 */ /* 0x040fe200078e02ff */
[----:B------:R-:W-:Y:S01]  /*8eb0*/  FSETP.NEU.AND P3, PT, R40, RZ, PT ;  /* 0x000000ff2800720b */ /* 0x000fe20003f6d000 */
[C---:B------:R-:W-:Y:S01]  /*8ec0*/  IMAD R31, R13.reuse, 0xb, RZ ;  /* 0x0000000b0d1f7824 */ /* 0x040fe200078e02ff */
[----:B------:R-:W-:Y:S01]  /*8ed0*/  FSETP.NEU.AND P2, PT, R42, RZ, PT ;  /* 0x000000ff2a00720b */ /* 0x000fe20003f4d000 */
[C---:B0-----:R-:W-:Y:S01]  /*8ee0*/  IMAD R37, R13.reuse, 0xe, RZ ;  /* 0x0000000e0d257824 */ /* 0x041fe200078e02ff */
[----:B------:R-:W-:Y:S01]  /*8ef0*/  FSEL R72, R72, -INF , P3 ;  /* 0xff80000048487808 */ /* 0x000fe20001800000 */
[C---:B------:R-:W-:Y:S01]  /*8f00*/  IMAD R39, R13.reuse, 0xf, RZ ;  /* 0x0000000f0d277824 */ /* 0x040fe200078e02ff */
[----:B------:R-:W-:Y:S01]  /*8f10*/  UIMAD UR4, UR14, UR4, URZ ;  /* 0x000000040e0472a4 */ /* 0x000fe2000f8e023f */
[----:B------:R-:W-:Y:S01]  /*8f20*/  IMAD R43, R13, 0x11, RZ ;  /* 0x000000110d2b7824 */ /* 0x000fe200078e02ff */
[----:B----4-:R-:W-:Y:S01]  /*8f30*/  PRMT R85, R5, 0x7773, RZ ;  /* 0x0000777305557816 */ /* 0x010fe200000000ff */
[----:B------:R-:W-:Y:S01]  /*8f40*/  IMAD R45, R13, 0x12, RZ ;  /* 0x000000120d2d7824 */ /* 0x000fe200078e02ff */
[----:B------:R-:W-:Y:S01]  /*8f50*/  PRMT R87, R5, 0x7772, RZ ;  /* 0x0000777205577816 */ /* 0x000fe200000000ff */
[----:B------:R-:W-:Y:S01]  /*8f60*/  IMAD R47, R13, 0x13, RZ ;  /* 0x000000130d2f7824 */ /* 0x000fe200078e02ff */
[----:B------:R-:W-:Y:S01]  /*8f70*/  PRMT R101, R5, 0x7771, RZ ;  /* 0x0000777105657816 */ /* 0x000fe200000000ff */
[----:B-1----:R-:W-:Y:S01]  /*8f80*/  IMAD.SHL.U32 R3, R13, 0x2, RZ ;  /* 0x000000020d037824 */ /* 0x002fe200078e00ff */
[----:B------:R-:W-:Y:S01]  /*8f90*/  PRMT R103, R5, 0x7770, RZ ;  /* 0x0000777005677816 */ /* 0x000fe200000000ff */
[----:B------:R-:W-:Y:S01]  /*8fa0*/  IMAD R5, R13, 0x3, RZ ;  /* 0x000000030d057824 */ /* 0x000fe200078e02ff */
[----:B------:R-:W-:Y:S01]  /*8fb0*/  PRMT R77, R7, 0x7773, RZ ;  /* 0x00007773074d7816 */ /* 0x000fe200000000ff */
[----:B------:R-:W-:Y:S01]  /*8fc0*/  IMAD R33, R13, 0xc, RZ ;  /* 0x0000000c0d217824 */ /* 0x000fe200078e02ff */
[----:B------:R-:W-:Y:S01]  /*8fd0*/  PRMT R79, R7, 0x7772, RZ ;  /* 0x00007772074f7816 */ /* 0x000fe200000000ff */
[----:B------:R-:W-:Y:S01]  /*8fe0*/  IMAD R35, R13, 0xd, RZ ;  /* 0x0000000d0d237824 */ /* 0x000fe200078e02ff */
[----:B------:R-:W-:Y:S01]  /*8ff0*/  PRMT R93, R7, 0x7771, RZ ;  /* 0x00007771075d7816 */ /* 0x000fe200000000ff */
[----:B------:R-:W-:Y:S01]  /*9000*/  IMAD R49, R13, 0x14, RZ ;  /* 0x000000140d317824 */ /* 0x000fe200078e02ff */
[----:B------:R-:W-:Y:S01]  /*9010*/  PRMT R95, R7, 0x7770, RZ ;  /* 0x00007770075f7816 */ /* 0x000fe200000000ff */
[C---:B------:R-:W-:Y:S01]  /*9020*/  IMAD R51, R13.reuse, 0x15, RZ ;  /* 0x000000150d337824 */ /* 0x040fe200078e02ff */
[C---:B------:R-:W-:Y:S01]  /*9030*/  SHF.L.U32 R7, R13.reuse, 0x2, RZ ;  /* 0x000000020d077819 */ /* 0x040fe200000006ff */
[----:B------:R-:W-:Y:S01]  /*9040*/  IMAD R53, R13, 0x16, RZ ;  /* 0x000000160d357824 */ /* 0x000fe200078e02ff */
[-C--:B------:R-:W-:Y:S01]  /*9050*/  IADD3 R12, P6, R3, R8.reuse, RZ ;  /* 0x00000008030c7210 */ /* 0x080fe20007fde0ff */
[----:B------:R-:W-:Y:S01]  /*9060*/  IMAD R55, R13, 0x17, RZ ;  /* 0x000000170d377824 */ /* 0x000fe200078e02ff */
[-C--:B------:R-:W-:Y:S01]  /*9070*/  IADD3 R14, P4, R5, R8.reuse, RZ ;  /* 0x00000008050e7210 */ /* 0x080fe20007f9e0ff */
[----:B------:R-:W-:Y:S01]  /*9080*/  IMAD R57, R13, 0x18, RZ ;  /* 0x000000180d397824 */ /* 0x000fe200078e02ff */
[----:B------:R-:W-:Y:S01]  /*9090*/  IADD3 R16, P5, R7, R8, RZ ;  /* 0x0000000807107210 */ /* 0x000fe20007fbe0ff */
[C---:B------:R-:W-:Y:S01]  /*90a0*/  IMAD R59, R13.reuse, 0x19, RZ ;  /* 0x000000190d3b7824 */ /* 0x040fe200078e02ff */
[C---:B------:R-:W-:Y:S01]  /*90b0*/  PRMT R81, R6.reuse, 0x7773, RZ ;  /* 0x0000777306517816 */ /* 0x040fe200000000ff */
[C---:B------:R-:W-:Y:S01]  /*90c0*/  IMAD R61, R13.reuse, 0x1a, RZ ;  /* 0x0000001a0d3d7824 */ /* 0x040fe200078e02ff */
[C---:B------:R-:W-:Y:S01]  /*90d0*/  PRMT R83, R6.reuse, 0x7772, RZ ;  /* 0x0000777206537816 */ /* 0x040fe200000000ff */
[C---:B------:R-:W-:Y:S01]  /*90e0*/  IMAD R63, R13.reuse, 0x1b, RZ ;  /* 0x0000001b0d3f7824 */ /* 0x040fe200078e02ff */
[C---:B------:R-:W-:Y:S01]  /*90f0*/  PRMT R97, R6.reuse, 0x7771, RZ ;  /* 0x0000777106617816 */ /* 0x040fe200000000ff */
[C---:B------:R-:W-:Y:S01]  /*9100*/  IMAD R65, R13.reuse, 0x1c, RZ ;  /* 0x0000001c0d417824 */ /* 0x040fe200078e02ff */
[----:B------:R-:W-:Y:S01]  /*9110*/  PRMT R99, R6, 0x7770, RZ ;  /* 0x0000777006637816 */ /* 0x000fe200000000ff */
[C---:B------:R-:W-:Y:S01]  /*9120*/  IMAD R67, R13.reuse, 0x1d, RZ ;  /* 0x0000001d0d437824 */ /* 0x040fe200078e02ff */
[C---:B------:R-:W-:Y:S01]  /*9130*/  PRMT R89, R4.reuse, 0x7773, RZ ;  /* 0x0000777304597816 */ /* 0x040fe200000000ff */
[C---:B------:R-:W-:Y:S01]  /*9140*/  IMAD R69, R13.reuse, 0x1e, RZ ;  /* 0x0000001e0d457824 */ /* 0x040fe200078e02ff */
[C---:B------:R-:W-:Y:S01]  /*9150*/  PRMT R91, R4.reuse, 0x7772, RZ ;  /* 0x00007772045b7816 */ /* 0x040fe200000000ff */
[----:B------:R-:W-:Y:S01]  /*9160*/  IMAD R71, R13, 0x1f, RZ ;  /* 0x0000001f0d477824 */ /* 0x000fe200078e02ff */
[----:B------:R-:W-:Y:S01]  /*9170*/  PRMT R105, R4, 0x7771, RZ ;  /* 0x0000777104697816 */ /* 0x000fe200000000ff */
[----:B------:R-:W-:Y:S01]  /*9180*/  FFMA R72, R72, 0.69314718246459960938, R211 ;  /* 0x3f31721848487823 */ /* 0x000fe200000000d3 */
[----:B------:R-:W-:Y:S01]  /*9190*/  PRMT R107, R4, 0x7770, RZ ;  /* 0x00007770046b7816 */ /* 0x000fe200000000ff */
[----:B------:R-:W-:Y:S01]  /*91a0*/  BAR.SYNC.DEFER_BLOCKING 0x0 ;  /* 0x0000000000007b1d */ /* 0x000fe20000010000 */
[-C--:B------:R-:W-:Y:S01]  /*91b0*/  LEA.HI.X.SX32 R13, R3, R9.reuse, 0x1, P6 ;  /* 0x00000009030d7211 */ /* 0x080fe200030f0eff */
[----:B------:R-:W-:Y:S01]  /*91c0*/  USHF.L.U32 UR6, UR4, 0x2, URZ ;  /* 0x0000000204067899 */ /* 0x000fe2000800063f */
[-C--:B------:R-:W-:Y:S01]  /*91d0*/  LEA.HI.X.SX32 R15, R5, R9.reuse, 0x1, P4 ;  /* 0x00000009050f7211 */ /* 0x080fe200020f0eff */
[----:B------:R-:W-:Y:S01]  /*91e0*/  UIMAD.WIDE UR4, UR4, 0x4, URZ ;  /* 0x00000004040478a5 */ /* 0x000fe2000f8e023f */
[----:B------:R-:W-:-:S02]  /*91f0*/  LEA.HI.X.SX32 R17, R7, R9, 0x1, P5 ;  /* 0x0000000907117211 */ /* 0x000fc400028f0eff */
[-C--:B------:R-:W-:Y:S02]  /*9200*/  IADD3 R18, P6, R19, R8.reuse, RZ ;  /* 0x0000000813127210 */ /* 0x080fe40007fde0ff */
[-C--:B------:R-:W-:Y:S02]  /*9210*/  IADD3 R20, P4, R21, R8.reuse, RZ ;  /* 0x0000000815147210 */ /* 0x080fe40007f9e0ff */
[----:B------:R-:W-:Y:S02]  /*9220*/  IADD3 R22, P5, R23, R8, RZ ;  /* 0x0000000817167210 */ /* 0x000fe40007fbe0ff */
[-C--:B------:R-:W-:Y:S02]  /*9230*/  LEA.HI.X.SX32 R19, R19, R9.reuse, 0x1, P6 ;  /* 0x0000000913137211 */ /* 0x080fe400030f0eff */
[-C--:B------:R-:W-:Y:S02]  /*9240*/  LEA.HI.X.SX32 R21, R21, R9.reuse, 0x1, P4 ;  /* 0x0000000915157211 */ /* 0x080fe400020f0eff */
[----:B------:R-:W-:-:S02]  /*9250*/  LEA.HI.X.SX32 R23, R23, R9, 0x1, P5 ;  /* 0x0000000917177211 */ /* 0x000fc400028f0eff */
[-C--:B------:R-:W-:Y:S02]  /*9260*/  IADD3 R24, P6, R25, R8.reuse, RZ ;  /* 0x0000000819187210 */ /* 0x080fe40007fde0ff */
[-C--:B------:R-:W-:Y:S02]  /*9270*/  IADD3 R26, P4, R27, R8.reuse, RZ ;  /* 0x000000081b1a7210 */ /* 0x080fe40007f9e0ff */
[----:B------:R-:W-:Y:S01]  /*9280*/  IADD3 R28, P5, R29, R8, RZ ;  /* 0x000000081d1c7210 */ /* 0x000fe20007fbe0ff */
[----:B------:R-:W0:Y:S01]  /*9290*/  LDS.128 R4, [R76] ;  /* 0x000000004c047984 */ /* 0x000e220000000c00 */
[-C--:B------:R-:W-:Y:S02]  /*92a0*/  LEA.HI.X.SX32 R25, R25, R9.reuse, 0x1, P6 ;  /* 0x0000000919197211 */ /* 0x080fe400030f0eff */
[-C--:B------:R-:W-:Y:S01]  /*92b0*/  LEA.HI.X.SX32 R27, R27, R9.reuse, 0x1, P4 ;  /* 0x000000091b1b7211 */ /* 0x080fe200020f0eff */
[----:B------:R-:W-:Y:S01]  /*92c0*/  STG.E.U8 desc[UR16][R8.64], R107 ;  /* 0x0000006b08007986 */ /* 0x000fe2000c101110 */
[----:B------:R-:W-:-:S02]  /*92d0*/  LEA.HI.X.SX32 R29, R29, R9, 0x1, P5 ;  /* 0x000000091d1d7211 */ /* 0x000fc400028f0eff */
[-C--:B------:R-:W-:Y:S01]  /*92e0*/  IADD3 R30, P6, R31, R8.reuse, RZ ;  /* 0x000000081f1e7210 */ /* 0x080fe20007fde0ff */
[----:B------:R-:W-:Y:S01]  /*92f0*/  STG.E.U8 desc[UR16][R10.64], R105 ;  /* 0x000000690a007986 */ /* 0x000fe2000c101110 */
[-C--:B------:R-:W-:Y:S02]  /*9300*/  IADD3 R32, P4, R33, R8.reuse, RZ ;  /* 0x0000000821207210 */ /* 0x080fe40007f9e0ff */
[----:B------:R-:W-:Y:S01]  /*9310*/  IADD3 R34, P5, R35, R8, RZ ;  /* 0x0000000823227210 */ /* 0x000fe20007fbe0ff */
[----:B------:R-:W-:Y:S01]  /*9320*/  STG.E.U8 desc[UR16][R12.64], R103 ;  /* 0x000000670c007986 */ /* 0x000fe2000c101110 */
        /* <DEDUP_REMOVED lines=23> */
[----:B------:R0:W-:Y:S01]  /*94a0*/  STG.E.U8 desc[UR16][R28.64], R87 ;  /* 0x000000571c007986 */ /* 0x0001e2000c101110 */
        /* <DEDUP_REMOVED lines=24> */
[----:B------:R-:W-:Y:S02]  /*9630*/  IADD3 R70, P5, R71, R8, RZ ;  /* 0x0000000847467210 */ /* 0x000fe40007fbe0ff */
[C---:B0-----:R-:W-:Y:S02]  /*9640*/  PRMT R29, R4.reuse, 0x7770, RZ ;  /* 0x00007770041d7816 */ /* 0x041fe400000000ff */
[----:B------:R-:W-:Y:S02]  /*9650*/  PRMT R27, R4, 0x7771, RZ ;  /* 0x00007771041b7816 */ /* 0x000fe400000000ff */
[C---:B------:R-:W-:Y:S01]  /*9660*/  PRMT R91, R5.reuse, 0x7770, RZ ;  /* 0x00007770055b7816 */ /* 0x040fe200000000ff */
[----:B------:R-:W-:Y:S01]  /*9670*/  STG.E.U8 desc[UR16][R40.64], R29 ;  /* 0x0000001d28007986 */ /* 0x000fe2000c101110 */
[----:B------:R-:W-:-:S02]  /*9680*/  PRMT R93, R5, 0x7771, RZ ;  /* 0x00007771055d7816 */ /* 0x000fc400000000ff */
[-C--:B------:R-:W-:Y:S01]  /*9690*/  LEA.HI.X.SX32 R67, R67, R9.reuse, 0x1, P6 ;  /* 0x0000000943437211 */ /* 0x080fe200030f0eff */
[----:B------:R-:W-:Y:S01]  /*96a0*/  STG.E.U8 desc[UR16][R42.64], R27 ;  /* 0x0000001b2a007986 */ /* 0x000fe2000c101110 */
[-C--:B------:R-:W-:Y:S02]  /*96b0*/  LEA.HI.X.SX32 R69, R69, R9.reuse, 0x1, P4 ;  /* 0x0000000945457211 */ /* 0x080fe400020f0eff */
[----:B------:R-:W-:Y:S01]  /*96c0*/  LEA.HI.X.SX32 R71, R71, R9, 0x1, P5 ;  /* 0x0000000947477211 */ /* 0x000fe200028f0eff */
[----:B------:R-:W-:Y:S01]  /*96d0*/  STG.E.U8 desc[UR16][R44.64], R91 ;  /* 0x0000005b2c007986 */ /* 0x000fe2000c101110 */
[C---:B------:R-:W-:Y:S02]  /*96e0*/  PRMT R15, R5.reuse, 0x7773, RZ ;  /* 0x00007773050f7816 */ /* 0x040fe400000000ff */
[----:B------:R-:W-:Y:S01]  /*96f0*/  PRMT R17, R5, 0x7772, RZ ;  /* 0x0000777205117816 */ /* 0x000fe200000000ff */
[----:B------:R-:W-:Y:S01]  /*9700*/  STG.E.U8 desc[UR16][R46.64], R93 ;  /* 0x0000005d2e007986 */ /* 0x000fe2000c101110 */
[----:B------:R-:W-:-:S02]  /*9710*/  PRMT R25, R6, 0x7770, RZ ;  /* 0x0000777006197816 */ /* 0x000fc400000000ff */
[----:B------:R-:W-:Y:S02]  /*9720*/  PRMT R3, R6, 0x7771, RZ ;  /* 0x0000777106037816 */ /* 0x000fe400000000ff */
[C---:B------:R-:W-:Y:S01]  /*9730*/  PRMT R5, R7.reuse, 0x7773, RZ ;  /* 0x0000777307057816 */ /* 0x040fe200000000ff */
[----:B------:R-:W-:Y:S01]  /*9740*/  STG.E.U8 desc[UR16][R48.64], R25 ;  /* 0x0000001930007986 */ /* 0x000fe2000c101110 */
[C---:B------:R-:W-:Y:S02]  /*9750*/  PRMT R9, R7.reuse, 0x7772, RZ ;  /* 0x0000777207097816 */ /* 0x040fe400000000ff */
[C---:B------:R-:W-:Y:S01]  /*9760*/  PRMT R23, R7.reuse, 0x7771, RZ ;  /* 0x0000777107177816 */ /* 0x040fe200000000ff */
[----:B------:R0:W-:Y:S01]  /*9770*/  STG.E.U8 desc[UR16][R50.64], R3 ;  /* 0x0000000332007986 */ /* 0x0001e2000c101110 */
[----:B------:R-:W-:Y:S02]  /*9780*/  PRMT R7, R7, 0x7770, RZ ;  /* 0x0000777007077816 */ /* 0x000fe400000000ff */
[----:B------:R-:W-:-:S02]  /*9790*/  PRMT R21, R4, 0x7772, RZ ;  /* 0x0000777204157816 */ /* 0x000fc400000000ff */
[----:B------:R-:W-:Y:S01]  /*97a0*/  PRMT R19, R4, 0x7773, RZ ;  /* 0x0000777304137816 */ /* 0x000fe200000000ff */
[----:B------:R-:W-:Y:S01]  /*97b0*/  STG.E.U8 desc[UR16][R52.64], R7 ;  /* 0x0000000734007986 */ /* 0x000fe2000c101110 */
[C---:B------:R-:W-:Y:S02]  /*97c0*/  PRMT R13, R6.reuse, 0x7772, RZ ;  /* 0x00007772060d7816 */ /* 0x040fe400000000ff */
[----:B------:R-:W-:Y:S01]  /*97d0*/  PRMT R11, R6, 0x7773, RZ ;  /* 0x00007773060b7816 */ /* 0x000fe200000000ff */
[----:B------:R-:W-:Y:S01]  /*97e0*/  STG.E.U8 desc[UR16][R54.64], R23 ;  /* 0x0000001736007986 */ /* 0x000fe2000c101110 */
[----:B------:R-:W-:Y:S01]  /*97f0*/  IMAD.SHL.U32 R6, R0, 0x2, RZ ;  /* 0x0000000200067824 */ /* 0x000fe200078e00ff */
[----:B------:R-:W-:Y:S02]  /*9800*/  FSEL R4, R73, -INF , P2 ;  /* 0xff80000049047808 */ /* 0x000fe40001000000 */
[----:B------:R-:W-:Y:S01]  /*9810*/  STG.E.U8 desc[UR16][R56.64], R21 ;  /* 0x0000001538007986 */ /* 0x000fe2000c101110 */
[----:B0-----:R-:W-:-:S02]  /*9820*/  FSEL R3, R74, -INF , P1 ;  /* 0xff8000004a037808 */ /* 0x001fc40000800000 */
[----:B------:R-:W-:Y:S01]  /*9830*/  FSEL R0, R75, -INF , P0 ;  /* 0xff8000004b007808 */ /* 0x000fe20000000000 */
[----:B------:R-:W-:Y:S01]  /*9840*/  STG.E.U8 desc[UR16][R58.64], R19 ;  /* 0x000000133a007986 */ /* 0x000fe2000c101110 */
[----:B------:R-:W-:Y:S01]  /*9850*/  FFMA R73, R4, 0.69314718246459960938, R207 ;  /* 0x3f31721804497823 */ /* 0x000fe200000000cf */
[----:B------:R-:W-:Y:S01]  /*9860*/  FFMA R86, R3, 0.69314718246459960938, R86 ;  /* 0x3f31721803567823 */ /* 0x000fe20000000056 */
[----:B------:R-:W-:Y:S01]  /*9870*/  LOP3.LUT R6, R6, 0xf8, RZ, 0xc0, !PT ;  /* 0x000000f806067812 */ /* 0x000fe200078ec0ff */
[----:B------:R-:W-:Y:S01]  /*9880*/  STG.E.U8 desc[UR16][R60.64], R17 ;  /* 0x000000113c007986 */ /* 0x000fe2000c101110 */
[----:B------:R-:W-:Y:S01]  /*9890*/  FFMA R87, R0, 0.69314718246459960938, R149 ;  /* 0x3f31721800577823 */ /* 0x000fe20000000095 */
[C---:B------:R-:W-:Y:S01]  /*98a0*/  SHF.L.U32 R3, R199.reuse, 0x2, RZ ;  /* 0x00000002c7037819 */ /* 0x040fe200000006ff */
[----:B------:R-:W-:Y:S01]  /*98b0*/  IMAD.HI R0, R199, 0x4, RZ ;  /* 0x00000004c7007827 */ /* 0x000fe200078e02ff */
[----:B------:R-:W-:Y:S04]  /*98c0*/  STG.E.U8 desc[UR16][R62.64], R15 ;  /* 0x0000000f3e007986 */ /* 0x000fe8000c101110 */
[----:B------:R-:W-:Y:S04]  /*98d0*/  STG.E.U8 desc[UR16][R64.64], R13 ;  /* 0x0000000d40007986 */ /* 0x000fe8000c101110 */
[----:B------:R-:W-:Y:S04]  /*98e0*/  STG.E.U8 desc[UR16][R66.64], R11 ;  /* 0x0000000b42007986 */ /* 0x000fe8000c101110 */
[----:B------:R0:W-:Y:S04]  /*98f0*/  STG.E.U8 desc[UR16][R68.64], R9 ;  /* 0x0000000944007986 */ /* 0x0001e8000c101110 */
[----:B------:R1:W-:Y:S01]  /*9900*/  STG.E.U8 desc[UR16][R70.64], R5 ;  /* 0x0000000546007986 */ /* 0x0003e2000c101110 */
[----:B------:R-:W-:Y:S08]  /*9910*/  BAR.SYNC.DEFER_BLOCKING 0x0 ;  /* 0x0000000000007b1d */ /* 0x000ff00000010000 */
[----:B0-----:R-:W0:Y:S01]  /*9920*/  LDC.64 R8, c[0x0][0x230] ;  /* 0x00008c00ff087b82 */ /* 0x001e220000000a00 */
[----:B------:R-:W-:Y:S04]  /*9930*/  STS.64 [R6+UR15], R72 ;  /* 0x0000004806007988 */ /* 0x000fe80008000a0f */
[----:B------:R-:W-:Y:S03]  /*9940*/  STS.64 [R6+UR15+0x100], R86 ;  /* 0x0001005606007988 */ /* 0x000fe60008000a0f */
[----:B------:R-:W-:Y:S01]  /*9950*/  BAR.SYNC.DEFER_BLOCKING 0x0 ;  /* 0x0000000000007b1d */ /* 0x000fe20000010000 */
[----:B0-----:R-:W-:-:S04]  /*9960*/  IADD3 R4, P0, P1, R3, UR6, R8 ;  /* 0x0000000603047c10 */ /* 0x001fc8000f91e008 */
[----:B-1----:R-:W-:Y:S01]  /*9970*/  IADD3.X R5, R0, UR5, R9, P0, P1 ;  /* 0x0000000500057c10 */ /* 0x002fe200087e2409 */
[----:B------:R-:W0:Y:S04]  /*9980*/  LDS R7, [R2] ;  /* 0x0000000002077984 */ /* 0x000e280000000800 */
[----:B0-----:R-:W-:Y:S01]  /*9990*/  STG.E desc[UR16][R4.64], R7 ;  /* 0x0000000704007986 */ /* 0x001fe2000c101910 */
[----:B------:R-:W-:Y:S05]  /*99a0*/  EXIT ;  /* 0x000000000000794d */ /* 0x000fea0003800000 */
.L_x_2:
[----:B------:R-:W-:-:S00]  /*99b0*/  BRA `(.L_x_2) ;  /* 0xfffffffc00fc7947 */ /* 0x000fc0000383ffff */
[----:B------:R-:W-:-:S00]  /*99c0*/  NOP ;  /* 0x0000000000007918 */ /* 0x000fc00000000000 */
        /* <DEDUP_REMOVED lines=11> */
.L_x_3:


//--------------------- .nv.global.init           --------------------------
	.section	.nv.global.init,"aw",@progbits
.nv.global.init:
	.type		_$_str,@object
	.size		_$_str,(.L_0 - _$_str)
_$_str:
        /*0000*/ 	.byte	0x5f, 0x5f, 0x43, 0x55, 0x44, 0x41, 0x5f, 0x46, 0x54, 0x5a, 0x00
.L_0:


//--------------------- .nv.shared.attn_fwd       --------------------------
	.section	.nv.shared.attn_fwd,"aw",@nobits
	.sectionflags	@""
	.align	16
	.zero		1024


//--------------------- .nv.shared.reserved.0     --------------------------
	.section	.nv.shared.reserved.0,"aw",@nobits
	.weak		__nv_reservedSMEM_offset_0_alias
	.size		__nv_reservedSMEM_offset_0_alias, 0, 0
	.other		__nv_reservedSMEM_offset_0_alias,@"STO_CUDA_RESERVED_SHARED STV_DEFAULT"
__nv_reservedSMEM_offset_0_alias:
	.zero		0


//--------------------- .nv.constant0.attn_fwd    --------------------------
	.section	.nv.constant0.attn_fwd,"a",@progbits
	.sectionflags	@""
	.align	4
.nv.constant0.attn_fwd:
	.zero		664


//--------------------- SYMBOLS --------------------------

	.type		.nv.reservedSmem.offset0,@object
	.size		.nv.reservedSmem.offset0,0x4
